	.target	sm_90a

	.elftype	@"ET_EXEC"


//--------------------- .note.nv.tkinfo           --------------------------
	.section	.note.nv.tkinfo,"",@"SHT_NOTE"
	.sectionflags	@"SHF_NOTE_NV_TKINFO"
	.tkinfo
        /*0018*/ 	.word	0x00000002
        /*0030*/ 	.string	""
        /*0030*/ 	.string	"ptxas"
        /*0030*/ 	.string	"Cuda compilation tools, release 13.0, V13.0.88"
        /*0030*/ 	.string	"Build cuda_13.0.r13.0/compiler.36424714_0"
        /*0030*/ 	.string	"-arch sm_90a -m 64 "



//--------------------- .note.nv.cuinfo           --------------------------
	.section	.note.nv.cuinfo,"",@"SHT_NOTE"
	.sectionflags	@"SHF_NOTE_NV_CUINFO"
        /*0018*/ 	.short	0x0002
        /*001a*/ 	.short	0x005a
        /*001c*/ 	.short	0x0082
	.zero		2


//--------------------- .nv.info                  --------------------------
	.section	.nv.info,"",@"SHT_CUDA_INFO"
	.align	4


	//----- nvinfo : EIATTR_REGCOUNT
	.align		4
        /*0000*/ 	.byte	0x04, 0x2f
        /*0002*/ 	.short	(.L_12 - .L_11)
	.align		4
.L_11:
        /*0004*/ 	.word	index@(_ZN7cutlass13device_kernelINS_4gemm6kernel13GemmUniversalIN4cute5tupleIJiiiiEEENS1_10collective13CollectiveMmaINS1_37MainloopSm90TmaGmmaWarpSpecializedFP8ILi18ENS5_IJNS4_1CILi1EEESB_SB_EEENS1_35KernelTmaWarpSpecializedCooperativeEEENS5_IJNSA_ILi128EEENSA_ILi64EEESG_EEENS_12float_e5m2_tENS5_IJlSB_lEEESI_SJ_NS4_8TiledMMAINS4_8MMA_AtomIJNS4_4SM904GMMA30MMA_64x64x32_F32E5M2E5M2_SS_TNILNSN_7ScaleInE1ELSP_1EEEEEENS4_6LayoutINS5_IJNSA_ILi2EEESB_SB_EEENS5_IJSB_NSA_ILi0EEESV_EEEEENS5_IJNS4_10UnderscoreESY_SY_EEEEENS4_13SM90_TMA_LOADENS4_14ComposedLayoutINS4_7SwizzleILi2ELi4ELi3EEENS4_18smem_ptr_flag_bitsILi8EEENSS_INS5_IJNSA_ILi8EEESG_EEENS5_IJSG_SB_EEEEEEEvNS4_8identityES11_S1B_vS1C_EENS_8epilogue10collective6detail29Sm90TmaWarpSpecializedAdapterINS1F_15DefaultEpilogueISI_SJ_SJ_NS1E_6thread17LinearCombinationISI_Li1EffLNS1J_9ScaleType4KindE0ELNS_15FloatRoundStyleE2ESI_EENS1_15EpilogueDefaultEEEEEvvEEEEvNT_6ParamsE)
        /*0008*/ 	.word	0x000000a8


	//----- nvinfo : EIATTR_FRAME_SIZE
	.align		4
.L_12:
        /*000c*/ 	.byte	0x04, 0x11
        /*000e*/ 	.short	(.L_14 - .L_13)
	.align		4
.L_13:
        /*0010*/ 	.word	index@(_ZN7cutlass13device_kernelINS_4gemm6kernel13GemmUniversalIN4cute5tupleIJiiiiEEENS1_10collective13CollectiveMmaINS1_37MainloopSm90TmaGmmaWarpSpecializedFP8ILi18ENS5_IJNS4_1CILi1EEESB_SB_EEENS1_35KernelTmaWarpSpecializedCooperativeEEENS5_IJNSA_ILi128EEENSA_ILi64EEESG_EEENS_12float_e5m2_tENS5_IJlSB_lEEESI_SJ_NS4_8TiledMMAINS4_8MMA_AtomIJNS4_4SM904GMMA30MMA_64x64x32_F32E5M2E5M2_SS_TNILNSN_7ScaleInE1ELSP_1EEEEEENS4_6LayoutINS5_IJNSA_ILi2EEESB_SB_EEENS5_IJSB_NSA_ILi0EEESV_EEEEENS5_IJNS4_10UnderscoreESY_SY_EEEEENS4_13SM90_TMA_LOADENS4_14ComposedLayoutINS4_7SwizzleILi2ELi4ELi3EEENS4_18smem_ptr_flag_bitsILi8EEENSS_INS5_IJNSA_ILi8EEESG_EEENS5_IJSG_SB_EEEEEEEvNS4_8identityES11_S1B_vS1C_EENS_8epilogue10collective6detail29Sm90TmaWarpSpecializedAdapterINS1F_15DefaultEpilogueISI_SJ_SJ_NS1E_6thread17LinearCombinationISI_Li1EffLNS1J_9ScaleType4KindE0ELNS_15FloatRoundStyleE2ESI_EENS1_15EpilogueDefaultEEEEEvvEEEEvNT_6ParamsE)
        /*0014*/ 	.word	0x00000000


	//----- nvinfo : EIATTR_MIN_STACK_SIZE
	.align		4
.L_14:
        /*0018*/ 	.byte	0x04, 0x12
        /*001a*/ 	.short	(.L_16 - .L_15)
	.align		4
.L_15:
        /*001c*/ 	.word	index@(_ZN7cutlass13device_kernelINS_4gemm6kernel13GemmUniversalIN4cute5tupleIJiiiiEEENS1_10collective13CollectiveMmaINS1_37MainloopSm90TmaGmmaWarpSpecializedFP8ILi18ENS5_IJNS4_1CILi1EEESB_SB_EEENS1_35KernelTmaWarpSpecializedCooperativeEEENS5_IJNSA_ILi128EEENSA_ILi64EEESG_EEENS_12float_e5m2_tENS5_IJlSB_lEEESI_SJ_NS4_8TiledMMAINS4_8MMA_AtomIJNS4_4SM904GMMA30MMA_64x64x32_F32E5M2E5M2_SS_TNILNSN_7ScaleInE1ELSP_1EEEEEENS4_6LayoutINS5_IJNSA_ILi2EEESB_SB_EEENS5_IJSB_NSA_ILi0EEESV_EEEEENS5_IJNS4_10UnderscoreESY_SY_EEEEENS4_13SM90_TMA_LOADENS4_14ComposedLayoutINS4_7SwizzleILi2ELi4ELi3EEENS4_18smem_ptr_flag_bitsILi8EEENSS_INS5_IJNSA_ILi8EEESG_EEENS5_IJSG_SB_EEEEEEEvNS4_8identityES11_S1B_vS1C_EENS_8epilogue10collective6detail29Sm90TmaWarpSpecializedAdapterINS1F_15DefaultEpilogueISI_SJ_SJ_NS1E_6thread17LinearCombinationISI_Li1EffLNS1J_9ScaleType4KindE0ELNS_15FloatRoundStyleE2ESI_EENS1_15EpilogueDefaultEEEEEvvEEEEvNT_6ParamsE)
        /*0020*/ 	.word	0x00000000
.L_16:


//--------------------- .nv.compat                --------------------------
	.section	.nv.compat,"",@"SHT_CUDA_COMPAT_INFO"
	.align	4
        /*0000*/ 	.byte	0x02, 0x09, 0x01, 0x00, 0x02, 0x02, 0x04, 0x00, 0x02, 0x05, 0x05, 0x00, 0x03, 0x07, 0x01, 0x01
        /*0010*/ 	.byte	0x02, 0x03, 0x01, 0x00, 0x02, 0x06, 0x01, 0x00, 0x04, 0x0b, 0x08, 0x00, 0x00, 0x00, 0x00, 0x00
        /*0020*/ 	.byte	0x00, 0x00, 0x00, 0x00


//--------------------- .nv.info._ZN7cutlass13device_kernelINS_4gemm6kernel13GemmUniversalIN4cute5tupleIJiiiiEEENS1_10collective13CollectiveMmaINS1_37MainloopSm90TmaGmmaWarpSpecializedFP8ILi18ENS5_IJNS4_1CILi1EEESB_SB_EEENS1_35KernelTmaWarpSpecializedCooperativeEEENS5_IJNSA_ILi128EEENSA_ILi64EEESG_EEENS_12float_e5m2_tENS5_IJlSB_lEEESI_SJ_NS4_8TiledMMAINS4_8MMA_AtomIJNS4_4SM904GMMA30MMA_64x64x32_F32E5M2E5M2_SS_TNILNSN_7ScaleInE1ELSP_1EEEEEENS4_6LayoutINS5_IJNSA_ILi2EEESB_SB_EEENS5_IJSB_NSA_ILi0EEESV_EEEEENS5_IJNS4_10UnderscoreESY_SY_EEEEENS4_13SM90_TMA_LOADENS4_14ComposedLayoutINS4_7SwizzleILi2ELi4ELi3EEENS4_18smem_ptr_flag_bitsILi8EEENSS_INS5_IJNSA_ILi8EEESG_EEENS5_IJSG_SB_EEEEEEEvNS4_8identityES11_S1B_vS1C_EENS_8epilogue10collective6detail29Sm90TmaWarpSpecializedAdapterINS1F_15DefaultEpilogueISI_SJ_SJ_NS1E_6thread17LinearCombinationISI_Li1EffLNS1J_9ScaleType4KindE0ELNS_15FloatRoundStyleE2ESI_EENS1_15EpilogueDefaultEEEEEvvEEEEvNT_6ParamsE --------------------------
	.section	.nv.info._ZN7cutlass13device_kernelINS_4gemm6kernel13GemmUniversalIN4cute5tupleIJiiiiEEENS1_10collective13CollectiveMmaINS1_37MainloopSm90TmaGmmaWarpSpecializedFP8ILi18ENS5_IJNS4_1CILi1EEESB_SB_EEENS1_35KernelTmaWarpSpecializedCooperativeEEENS5_IJNSA_ILi128EEENSA_ILi64EEESG_EEENS_12float_e5m2_tENS5_IJlSB_lEEESI_SJ_NS4_8TiledMMAINS4_8MMA_AtomIJNS4_4SM904GMMA30MMA_64x64x32_F32E5M2E5M2_SS_TNILNSN_7ScaleInE1ELSP_1EEEEEENS4_6LayoutINS5_IJNSA_ILi2EEESB_SB_EEENS5_IJSB_NSA_ILi0EEESV_EEEEENS5_IJNS4_10UnderscoreESY_SY_EEEEENS4_13SM90_TMA_LOADENS4_14ComposedLayoutINS4_7SwizzleILi2ELi4ELi3EEENS4_18smem_ptr_flag_bitsILi8EEENSS_INS5_IJNSA_ILi8EEESG_EEENS5_IJSG_SB_EEEEEEEvNS4_8identityES11_S1B_vS1C_EENS_8epilogue10collective6detail29Sm90TmaWarpSpecializedAdapterINS1F_15DefaultEpilogueISI_SJ_SJ_NS1E_6thread17LinearCombinationISI_Li1EffLNS1J_9ScaleType4KindE0ELNS_15FloatRoundStyleE2ESI_EENS1_15EpilogueDefaultEEEEEvvEEEEvNT_6ParamsE,"",@"SHT_CUDA_INFO"
	.sectionflags	@""
	.align	4


	//----- nvinfo : EIATTR_CUDA_API_VERSION
	.align		4
        /*0000*/ 	.byte	0x04, 0x37
        /*0002*/ 	.short	(.L_18 - .L_17)
.L_17:
        /*0004*/ 	.word	0x00000082


	//----- nvinfo : EIATTR_KPARAM_INFO
	.align		4
.L_18:
        /*0008*/ 	.byte	0x04, 0x17
        /*000a*/ 	.short	(.L_20 - .L_19)
.L_19:
        /*000c*/ 	.word	0x00000000
        /*0010*/ 	.short	0x0000
        /*0012*/ 	.short	0x0070
        /*0014*/ 	.byte	0x00, 0xf0, 0x01, 0x10


	//----- nvinfo : EIATTR_SPARSE_MMA_MASK
	.align		4
.L_20:
        /*0018*/ 	.byte	0x03, 0x50
        /*001a*/ 	.short	0x0000


	//----- nvinfo : EIATTR_MAXREG_COUNT
	.align		4
        /*001c*/ 	.byte	0x03, 0x1b
        /*001e*/ 	.short	0x00a8


	//----- nvinfo : EIATTR_NUM_BARRIERS
	.align		4
        /*0020*/ 	.byte	0x02, 0x4c
        /*0022*/ 	.byte	0x01
	.zero		1


	//----- nvinfo : EIATTR_MERCURY_ISA_VERSION
	.align		4
        /*0024*/ 	.byte	0x03, 0x5f
        /*0026*/ 	.short	0x0101


	//----- nvinfo : EIATTR_INT_WARP_WIDE_INSTR_OFFSETS
	.align		4
        /*0028*/ 	.byte	0x04, 0x31
        /*002a*/ 	.short	(.L_22 - .L_21)


	//   ....[0]....
.L_21:
        /*002c*/ 	.word	0x00000590


	//   ....[1]....
        /*0030*/ 	.word	0x000005a0


	//   ....[2]....
        /*0034*/ 	.word	0x000006b0


	//----- nvinfo : EIATTR_COOP_GROUP_MASK_REGIDS
	.align		4
.L_22:
        /*0038*/ 	.byte	0x04, 0x29
        /*003a*/ 	.short	(.L_24 - .L_23)


	//   ....[0]....
.L_23:
        /*003c*/ 	.word	0xffffffff


	//   ....[1]....
        /*0040*/ 	.word	0xffffffff


	//   ....[2]....
        /*0044*/ 	.word	0xffffffff


	//   ....[3]....
        /*0048*/ 	.word	0xffffffff


	//   ....[4]....
        /*004c*/ 	.word	0xffffffff


	//----- nvinfo : EIATTR_COOP_GROUP_INSTR_OFFSETS
	.align		4
.L_24:
        /*0050*/ 	.byte	0x04, 0x28
        /*0052*/ 	.short	(.L_26 - .L_25)


	//   ....[0]....
.L_25:
        /*0054*/ 	.word	0x00000060


	//   ....[1]....
        /*0058*/ 	.word	0x00000070


	//   ....[2]....
        /*005c*/ 	.word	0x00000130


	//   ....[3]....
        /*0060*/ 	.word	0x000004b0


	//   ....[4]....
        /*0064*/ 	.word	0x000011d0


	//----- nvinfo : EIATTR_REG_RECONFIG
	.align		4
.L_26:
        /*0068*/ 	.byte	0x01, 0x54
	.zero		2


	//----- nvinfo : EIATTR_MBARRIER_INSTR_OFFSETS
	.align		4
        /*006c*/ 	.byte	0x04, 0x39
        /*006e*/ 	.short	(.L_28 - .L_27)


	//   ....[0]....
.L_27:
        /*0070*/ 	.word	0x00000250
        /*0074*/ 	.word	0x000000ff
        /*0078*/ 	.word	0x00000000
        /*007c*/ 	.short	0x0100
        /*007e*/ 	.byte	0x08
	.zero		1


	//   ....[1]....
        /*0080*/ 	.word	0x00000260
        /*0084*/ 	.word	0x000000ff
        /*0088*/ 	.word	0x00000090
        /*008c*/ 	.short	0x0100
        /*008e*/ 	.byte	0x08
	.zero		1


	//   ....[2]....
        /*0090*/ 	.word	0x00000270
        /*0094*/ 	.word	0x000000ff
        /*0098*/ 	.word	0x00000008
        /*009c*/ 	.short	0x0100
        /*009e*/ 	.byte	0x08
	.zero		1


	//   ....[3]....
        /*00a0*/ 	.word	0x00000280
        /*00a4*/ 	.word	0x000000ff
        /*00a8*/ 	.word	0x00000098
        /*00ac*/ 	.short	0x0100
        /*00ae*/ 	.byte	0x08
	.zero		1


	//   ....[4]....
        /*00b0*/ 	.word	0x00000290
        /*00b4*/ 	.word	0x000000ff
        /*00b8*/ 	.word	0x00000010
        /*00bc*/ 	.short	0x0100
        /*00be*/ 	.byte	0x08
	.zero		1


	//   ....[5]....
        /*00c0*/ 	.word	0x000002a0
        /*00c4*/ 	.word	0x000000ff
        /*00c8*/ 	.word	0x000000a0
        /*00cc*/ 	.short	0x0100
        /*00ce*/ 	.byte	0x08
	.zero		1


	//   ....[6]....
        /*00d0*/ 	.word	0x000002b0
        /*00d4*/ 	.word	0x000000ff
        /*00d8*/ 	.word	0x00000018
        /*00dc*/ 	.short	0x0100
        /*00de*/ 	.byte	0x08
	.zero		1


	//   ....[7]....
        /*00e0*/ 	.word	0x000002c0
        /*00e4*/ 	.word	0x000000ff
        /*00e8*/ 	.word	0x000000a8
        /*00ec*/ 	.short	0x0100
        /*00ee*/ 	.byte	0x08
	.zero		1


	//   ....[8]....
        /*00f0*/ 	.word	0x000002d0
        /*00f4*/ 	.word	0x000000ff
        /*00f8*/ 	.word	0x00000020
        /*00fc*/ 	.short	0x0100
        /*00fe*/ 	.byte	0x08
	.zero		1


	//   ....[9]....
        /*0100*/ 	.word	0x000002e0
        /*0104*/ 	.word	0x000000ff
        /*0108*/ 	.word	0x000000b0
        /*010c*/ 	.short	0x0100
        /*010e*/ 	.byte	0x08
	.zero		1


	//   ....[10]....
        /*0110*/ 	.word	0x000002f0
        /*0114*/ 	.word	0x000000ff
        /*0118*/ 	.word	0x00000028
        /*011c*/ 	.short	0x0100
        /*011e*/ 	.byte	0x08
	.zero		1


	//   ....[11]....
        /*0120*/ 	.word	0x00000300
        /*0124*/ 	.word	0x000000ff
        /*0128*/ 	.word	0x000000b8
        /*012c*/ 	.short	0x0100
        /*012e*/ 	.byte	0x08
	.zero		1


	//   ....[12]....
        /*0130*/ 	.word	0x00000310
        /*0134*/ 	.word	0x000000ff
        /*0138*/ 	.word	0x00000030
        /*013c*/ 	.short	0x0100
        /*013e*/ 	.byte	0x08
	.zero		1


	//   ....[13]....
        /*0140*/ 	.word	0x00000320
        /*0144*/ 	.word	0x000000ff
        /*0148*/ 	.word	0x000000c0
        /*014c*/ 	.short	0x0100
        /*014e*/ 	.byte	0x08
	.zero		1


	//   ....[14]....
        /*0150*/ 	.word	0x00000330
        /*0154*/ 	.word	0x000000ff
        /*0158*/ 	.word	0x00000038
        /*015c*/ 	.short	0x0100
        /*015e*/ 	.byte	0x08
	.zero		1


	//   ....[15]....
        /*0160*/ 	.word	0x00000340
        /*0164*/ 	.word	0x000000ff
        /*0168*/ 	.word	0x000000c8
        /*016c*/ 	.short	0x0100
        /*016e*/ 	.byte	0x08
	.zero		1


	//   ....[16]....
        /*0170*/ 	.word	0x00000350
        /*0174*/ 	.word	0x000000ff
        /*0178*/ 	.word	0x00000040
        /*017c*/ 	.short	0x0100
        /*017e*/ 	.byte	0x08
	.zero		1


	//   ....[17]....
        /*0180*/ 	.word	0x00000360
        /*0184*/ 	.word	0x000000ff
        /*0188*/ 	.word	0x000000d0
        /*018c*/ 	.short	0x0100
        /*018e*/ 	.byte	0x08
	.zero		1


	//   ....[18]....
        /*0190*/ 	.word	0x00000370
        /*0194*/ 	.word	0x000000ff
        /*0198*/ 	.word	0x00000048
        /*019c*/ 	.short	0x0100
        /*019e*/ 	.byte	0x08
	.zero		1


	//   ....[19]....
        /*01a0*/ 	.word	0x00000380
        /*01a4*/ 	.word	0x000000ff
        /*01a8*/ 	.word	0x000000d8
        /*01ac*/ 	.short	0x0100
        /*01ae*/ 	.byte	0x08
	.zero		1


	//   ....[20]....
        /*01b0*/ 	.word	0x00000390
        /*01b4*/ 	.word	0x000000ff
        /*01b8*/ 	.word	0x00000050
        /*01bc*/ 	.short	0x0100
        /*01be*/ 	.byte	0x08
	.zero		1


	//   ....[21]....
        /*01c0*/ 	.word	0x000003a0
        /*01c4*/ 	.word	0x000000ff
        /*01c8*/ 	.word	0x000000e0
        /*01cc*/ 	.short	0x0100
        /*01ce*/ 	.byte	0x08
	.zero		1


	//   ....[22]....
        /*01d0*/ 	.word	0x000003b0
        /*01d4*/ 	.word	0x000000ff
        /*01d8*/ 	.word	0x00000058
        /*01dc*/ 	.short	0x0100
        /*01de*/ 	.byte	0x08
	.zero		1


	//   ....[23]....
        /*01e0*/ 	.word	0x000003c0
        /*01e4*/ 	.word	0x000000ff
        /*01e8*/ 	.word	0x000000e8
        /*01ec*/ 	.short	0x0100
        /*01ee*/ 	.byte	0x08
	.zero		1


	//   ....[24]....
        /*01f0*/ 	.word	0x000003d0
        /*01f4*/ 	.word	0x000000ff
        /*01f8*/ 	.word	0x00000060
        /*01fc*/ 	.short	0x0100
        /*01fe*/ 	.byte	0x08
	.zero		1


	//   ....[25]....
        /*0200*/ 	.word	0x000003e0
        /*0204*/ 	.word	0x000000ff
        /*0208*/ 	.word	0x000000f0
        /*020c*/ 	.short	0x0100
        /*020e*/ 	.byte	0x08
	.zero		1


	//   ....[26]....
        /*0210*/ 	.word	0x000003f0
        /*0214*/ 	.word	0x000000ff
        /*0218*/ 	.word	0x00000068
        /*021c*/ 	.short	0x0100
        /*021e*/ 	.byte	0x08
	.zero		1


	//   ....[27]....
        /*0220*/ 	.word	0x00000400
        /*0224*/ 	.word	0x000000ff
        /*0228*/ 	.word	0x000000f8
        /*022c*/ 	.short	0x0100
        /*022e*/ 	.byte	0x08
	.zero		1


	//   ....[28]....
        /*0230*/ 	.word	0x00000410
        /*0234*/ 	.word	0x000000ff
        /*0238*/ 	.word	0x00000070
        /*023c*/ 	.short	0x0100
        /*023e*/ 	.byte	0x08
	.zero		1


	//   ....[29]....
        /*0240*/ 	.word	0x00000420
        /*0244*/ 	.word	0x000000ff
        /*0248*/ 	.word	0x00000100
        /*024c*/ 	.short	0x0100
        /*024e*/ 	.byte	0x08
	.zero		1


	//   ....[30]....
        /*0250*/ 	.word	0x00000430
        /*0254*/ 	.word	0x000000ff
        /*0258*/ 	.word	0x00000078
        /*025c*/ 	.short	0x0100
        /*025e*/ 	.byte	0x08
	.zero		1


	//   ....[31]....
        /*0260*/ 	.word	0x00000440
        /*0264*/ 	.word	0x000000ff
        /*0268*/ 	.word	0x00000108
        /*026c*/ 	.short	0x0100
        /*026e*/ 	.byte	0x08
	.zero		1


	//   ....[32]....
        /*0270*/ 	.word	0x00000450
        /*0274*/ 	.word	0x000000ff
        /*0278*/ 	.word	0x00000080
        /*027c*/ 	.short	0x0100
        /*027e*/ 	.byte	0x08
	.zero		1


	//   ....[33]....
        /*0280*/ 	.word	0x00000460
        /*0284*/ 	.word	0x000000ff
        /*0288*/ 	.word	0x00000110
        /*028c*/ 	.short	0x0100
        /*028e*/ 	.byte	0x08
	.zero		1


	//   ....[34]....
        /*0290*/ 	.word	0x00000470
        /*0294*/ 	.word	0x000000ff
        /*0298*/ 	.word	0x00000088
        /*029c*/ 	.short	0x0100
        /*029e*/ 	.byte	0x08
	.zero		1


	//   ....[35]....
        /*02a0*/ 	.word	0x00000480
        /*02a4*/ 	.word	0x000000ff
        /*02a8*/ 	.word	0x00000118
        /*02ac*/ 	.short	0x0100
        /*02ae*/ 	.byte	0x08
	.zero		1


	//   ....[36]....
        /*02b0*/ 	.word	0x00000720
        /*02b4*/ 	.word	0x000000ff
        /*02b8*/ 	.word	0x00000130
        /*02bc*/ 	.short	0x0100
        /*02be*/ 	.byte	0x06
	.zero		1


	//   ....[37]....
        /*02c0*/ 	.word	0x00000780
        /*02c4*/ 	.word	0x000000ff
        /*02c8*/ 	.word	0x00000138
        /*02cc*/ 	.short	0x0100
        /*02ce*/ 	.byte	0x06
	.zero		1


	//   ....[38]....
        /*02d0*/ 	.word	0x00001500
        /*02d4*/ 	.word	0x000000ff
        /*02d8*/ 	.word	0x00000000
        /*02dc*/ 	.short	0x010a
        /*02de*/ 	.byte	0x06
	.zero		1


	//   ....[39]....
        /*02e0*/ 	.word	0x00001540
        /*02e4*/ 	.word	0x000000ff
        /*02e8*/ 	.word	0x00000000
        /*02ec*/ 	.short	0x010a
        /*02ee*/ 	.byte	0x06
	.zero		1


	//   ....[40]....
        /*02f0*/ 	.word	0x00001b70
        /*02f4*/ 	.word	0x000000ff
        /*02f8*/ 	.word	0x00000000
        /*02fc*/ 	.short	0x010a
        /*02fe*/ 	.byte	0x0c
	.zero		1


	//   ....[41]....
        /*0300*/ 	.word	0x00001bb0
        /*0304*/ 	.word	0x000000ff
        /*0308*/ 	.word	0x00000000
        /*030c*/ 	.short	0x010a
        /*030e*/ 	.byte	0x0c
	.zero		1


	//   ....[42]....
        /*0310*/ 	.word	0x00001fe0
        /*0314*/ 	.word	0x000000ff
        /*0318*/ 	.word	0x00000000
        /*031c*/ 	.short	0x0101
        /*031e*/ 	.byte	0x08
	.zero		1


	//   ....[43]....
        /*0320*/ 	.word	0x00002430
        /*0324*/ 	.word	0x000000ff
        /*0328*/ 	.word	0x00000000
        /*032c*/ 	.short	0x0101
        /*032e*/ 	.byte	0x08
	.zero		1


	//   ....[44]....
        /*0330*/ 	.word	0x00005dd0
        /*0334*/ 	.word	0x00000012
        /*0338*/ 	.word	0x00000090
        /*033c*/ 	.short	0x010a
        /*033e*/ 	.byte	0x3f
	.zero		1


	//   ....[45]....
        /*0340*/ 	.word	0x00006160
        /*0344*/ 	.word	0x00000007
        /*0348*/ 	.word	0x00000138
        /*034c*/ 	.short	0x0101
        /*034e*/ 	.byte	0x3f
	.zero		1


	//   ....[46]....
        /*0350*/ 	.word	0x000068a0
        /*0354*/ 	.word	0x00000005
        /*0358*/ 	.word	0x00000000
        /*035c*/ 	.short	0x010a
        /*035e*/ 	.byte	0x3f
	.zero		1


	//   ....[47]....
        /*0360*/ 	.word	0x00006920
        /*0364*/ 	.word	0x00000007
        /*0368*/ 	.word	0x00000000
        /*036c*/ 	.short	0x010a
        /*036e*/ 	.byte	0x3f
	.zero		1


	//   ....[48]....
        /*0370*/ 	.word	0x000069b0
        /*0374*/ 	.word	0x00000006
        /*0378*/ 	.word	0x00000000
        /*037c*/ 	.short	0x010a
        /*037e*/ 	.byte	0x3f
	.zero		1


	//   ....[49]....
        /*0380*/ 	.word	0x00006a40
        /*0384*/ 	.word	0x00000009
        /*0388*/ 	.word	0x00000000
        /*038c*/ 	.short	0x010a
        /*038e*/ 	.byte	0x3f
	.zero		1


	//   ....[50]....
        /*0390*/ 	.word	0x00006ad0
        /*0394*/ 	.word	0x00000006
        /*0398*/ 	.word	0x00000000
        /*039c*/ 	.short	0x010a
        /*039e*/ 	.byte	0x3f
	.zero		1


	//   ....[51]....
        /*03a0*/ 	.word	0x00006b60
        /*03a4*/ 	.word	0x00000009
        /*03a8*/ 	.word	0x00000000
        /*03ac*/ 	.short	0x010a
        /*03ae*/ 	.byte	0x3f
	.zero		1


	//   ....[52]....
        /*03b0*/ 	.word	0x00006bf0
        /*03b4*/ 	.word	0x00000006
        /*03b8*/ 	.word	0x00000000
        /*03bc*/ 	.short	0x010a
        /*03be*/ 	.byte	0x3f
	.zero		1


	//   ....[53]....
        /*03c0*/ 	.word	0x00006c80
        /*03c4*/ 	.word	0x00000009
        /*03c8*/ 	.word	0x00000000
        /*03cc*/ 	.short	0x010a
        /*03ce*/ 	.byte	0x3f
	.zero		1


	//   ....[54]....
        /*03d0*/ 	.word	0x00006d10
        /*03d4*/ 	.word	0x00000006
        /*03d8*/ 	.word	0x00000000
        /*03dc*/ 	.short	0x010a
        /*03de*/ 	.byte	0x3f
	.zero		1


	//   ....[55]....
        /*03e0*/ 	.word	0x00006da0
        /*03e4*/ 	.word	0x00000009
        /*03e8*/ 	.word	0x00000000
        /*03ec*/ 	.short	0x010a
        /*03ee*/ 	.byte	0x3f
	.zero		1


	//   ....[56]....
        /*03f0*/ 	.word	0x00006e30
        /*03f4*/ 	.word	0x00000006
        /*03f8*/ 	.word	0x00000000
        /*03fc*/ 	.short	0x010a
        /*03fe*/ 	.byte	0x3f
	.zero		1


	//   ....[57]....
        /*0400*/ 	.word	0x00006ec0
        /*0404*/ 	.word	0x00000009
        /*0408*/ 	.word	0x00000000
        /*040c*/ 	.short	0x010a
        /*040e*/ 	.byte	0x3f
	.zero		1


	//   ....[58]....
        /*0410*/ 	.word	0x00006f50
        /*0414*/ 	.word	0x00000006
        /*0418*/ 	.word	0x00000000
        /*041c*/ 	.short	0x010a
        /*041e*/ 	.byte	0x3f
	.zero		1


	//   ....[59]....
        /*0420*/ 	.word	0x00006fe0
        /*0424*/ 	.word	0x00000009
        /*0428*/ 	.word	0x00000000
        /*042c*/ 	.short	0x010a
        /*042e*/ 	.byte	0x3f
	.zero		1


	//   ....[60]....
        /*0430*/ 	.word	0x00007070
        /*0434*/ 	.word	0x00000006
        /*0438*/ 	.word	0x00000000
        /*043c*/ 	.short	0x010a
        /*043e*/ 	.byte	0x3f
	.zero		1


	//   ....[61]....
        /*0440*/ 	.word	0x00007100
        /*0444*/ 	.word	0x00000009
        /*0448*/ 	.word	0x00000000
        /*044c*/ 	.short	0x010a
        /*044e*/ 	.byte	0x3f
	.zero		1


	//   ....[62]....
        /*0450*/ 	.word	0x00007190
        /*0454*/ 	.word	0x00000006
        /*0458*/ 	.word	0x00000000
        /*045c*/ 	.short	0x010a
        /*045e*/ 	.byte	0x3f
	.zero		1


	//   ....[63]....
        /*0460*/ 	.word	0x00007220
        /*0464*/ 	.word	0x00000003
        /*0468*/ 	.word	0x00000000
        /*046c*/ 	.short	0x010a
        /*046e*/ 	.byte	0x3f
	.zero		1


	//   ....[64]....
        /*0470*/ 	.word	0x00007290
        /*0474*/ 	.word	0x00000007
        /*0478*/ 	.word	0x00000000
        /*047c*/ 	.short	0x010a
        /*047e*/ 	.byte	0x3f
	.zero		1


	//   ....[65]....
        /*0480*/ 	.word	0x000072f0
        /*0484*/ 	.word	0x00000008
        /*0488*/ 	.word	0x00000000
        /*048c*/ 	.short	0x010a
        /*048e*/ 	.byte	0x3f
	.zero		1


	//   ....[66]....
        /*0490*/ 	.word	0x000073c0
        /*0494*/ 	.word	0x00000012
        /*0498*/ 	.word	0x00000090
        /*049c*/ 	.short	0x010a
        /*049e*/ 	.byte	0x3f
	.zero		1


	//   ....[67]....
        /*04a0*/ 	.word	0x000074a0
        /*04a4*/ 	.word	0x00000005
        /*04a8*/ 	.word	0x00000000
        /*04ac*/ 	.short	0x010a
        /*04ae*/ 	.byte	0x3f
	.zero		1


	//   ....[68]....
        /*04b0*/ 	.word	0x000074f0
        /*04b4*/ 	.word	0x00000007
        /*04b8*/ 	.word	0x00000000
        /*04bc*/ 	.short	0x010a
        /*04be*/ 	.byte	0x3f
	.zero		1


	//   ....[69]....
        /*04c0*/ 	.word	0x00007540
        /*04c4*/ 	.word	0x00000006
        /*04c8*/ 	.word	0x00000000
        /*04cc*/ 	.short	0x010a
        /*04ce*/ 	.byte	0x3f
	.zero		1


	//   ....[70]....
        /*04d0*/ 	.word	0x00007590
        /*04d4*/ 	.word	0x00000009
        /*04d8*/ 	.word	0x00000000
        /*04dc*/ 	.short	0x010a
        /*04de*/ 	.byte	0x3f
	.zero		1


	//   ....[71]....
        /*04e0*/ 	.word	0x000075e0
        /*04e4*/ 	.word	0x00000006
        /*04e8*/ 	.word	0x00000000
        /*04ec*/ 	.short	0x010a
        /*04ee*/ 	.byte	0x3f
	.zero		1


	//   ....[72]....
        /*04f0*/ 	.word	0x00007630
        /*04f4*/ 	.word	0x00000009
        /*04f8*/ 	.word	0x00000000
        /*04fc*/ 	.short	0x010a
        /*04fe*/ 	.byte	0x3f
	.zero		1


	//   ....[73]....
        /*0500*/ 	.word	0x00007680
        /*0504*/ 	.word	0x00000006
        /*0508*/ 	.word	0x00000000
        /*050c*/ 	.short	0x010a
        /*050e*/ 	.byte	0x3f
	.zero		1


	//   ....[74]....
        /*0510*/ 	.word	0x000076d0
        /*0514*/ 	.word	0x00000009
        /*0518*/ 	.word	0x00000000
        /*051c*/ 	.short	0x010a
        /*051e*/ 	.byte	0x3f
	.zero		1


	//   ....[75]....
        /*0520*/ 	.word	0x00007720
        /*0524*/ 	.word	0x00000006
        /*0528*/ 	.word	0x00000000
        /*052c*/ 	.short	0x010a
        /*052e*/ 	.byte	0x3f
	.zero		1


	//   ....[76]....
        /*0530*/ 	.word	0x00007770
        /*0534*/ 	.word	0x00000009
        /*0538*/ 	.word	0x00000000
        /*053c*/ 	.short	0x010a
        /*053e*/ 	.byte	0x3f
	.zero		1


	//   ....[77]....
        /*0540*/ 	.word	0x000077c0
        /*0544*/ 	.word	0x00000006
        /*0548*/ 	.word	0x00000000
        /*054c*/ 	.short	0x010a
        /*054e*/ 	.byte	0x3f
	.zero		1


	//   ....[78]....
        /*0550*/ 	.word	0x00007810
        /*0554*/ 	.word	0x00000009
        /*0558*/ 	.word	0x00000000
        /*055c*/ 	.short	0x010a
        /*055e*/ 	.byte	0x3f
	.zero		1


	//   ....[79]....
        /*0560*/ 	.word	0x00007860
        /*0564*/ 	.word	0x00000006
        /*0568*/ 	.word	0x00000000
        /*056c*/ 	.short	0x010a
        /*056e*/ 	.byte	0x3f
	.zero		1


	//   ....[80]....
        /*0570*/ 	.word	0x000078b0
        /*0574*/ 	.word	0x00000009
        /*0578*/ 	.word	0x00000000
        /*057c*/ 	.short	0x010a
        /*057e*/ 	.byte	0x3f
	.zero		1


	//   ....[81]....
        /*0580*/ 	.word	0x00007900
        /*0584*/ 	.word	0x00000006
        /*0588*/ 	.word	0x00000000
        /*058c*/ 	.short	0x010a
        /*058e*/ 	.byte	0x3f
	.zero		1


	//   ....[82]....
        /*0590*/ 	.word	0x00007950
        /*0594*/ 	.word	0x00000009
        /*0598*/ 	.word	0x00000000
        /*059c*/ 	.short	0x010a
        /*059e*/ 	.byte	0x3f
	.zero		1


	//   ....[83]....
        /*05a0*/ 	.word	0x000079a0
        /*05a4*/ 	.word	0x00000006
        /*05a8*/ 	.word	0x00000000
        /*05ac*/ 	.short	0x010a
        /*05ae*/ 	.byte	0x3f
	.zero		1


	//----- nvinfo : EIATTR_NUM_MBARRIERS
	.align		4
.L_28:
        /*05b0*/ 	.byte	0x03, 0x38
        /*05b2*/ 	.short	0x0026


	//----- nvinfo : EIATTR_EXIT_INSTR_OFFSETS
	.align		4
        /*05b4*/ 	.byte	0x04, 0x1c
        /*05b6*/ 	.short	(.L_30 - .L_29)


	//   ....[0]....
.L_29:
        /*05b8*/ 	.word	0x000007d0


	//   ....[1]....
        /*05bc*/ 	.word	0x000010a0


	//   ....[2]....
        /*05c0*/ 	.word	0x00005430


	//   ....[3]....
        /*05c4*/ 	.word	0x00005a70


	//   ....[4]....
        /*05c8*/ 	.word	0x00007270


	//----- nvinfo : EIATTR_MAX_THREADS
	.align		4
.L_30:
        /*05cc*/ 	.byte	0x04, 0x05
        /*05ce*/ 	.short	(.L_32 - .L_31)
.L_31:
        /*05d0*/ 	.word	0x00000180
        /*05d4*/ 	.word	0x00000001
        /*05d8*/ 	.word	0x00000001


	//----- nvinfo : EIATTR_CRS_STACK_SIZE
	.align		4
.L_32:
        /*05dc*/ 	.byte	0x04, 0x1e
        /*05de*/ 	.short	(.L_34 - .L_33)
.L_33:
        /*05e0*/ 	.word	0x00000000


	//----- nvinfo : EIATTR_CBANK_PARAM_SIZE
	.align		4
.L_34:
        /*05e4*/ 	.byte	0x03, 0x19
        /*05e6*/ 	.short	0x0470


	//----- nvinfo : EIATTR_PARAM_CBANK
	.align		4
        /*05e8*/ 	.byte	0x04, 0x0a
        /*05ea*/ 	.short	(.L_36 - .L_35)
	.align		4
.L_35:
        /*05ec*/ 	.word	index@(.nv.constant0._ZN7cutlass13device_kernelINS_4gemm6kernel13GemmUniversalIN4cute5tupleIJiiiiEEENS1_10collective13CollectiveMmaINS1_37MainloopSm90TmaGmmaWarpSpecializedFP8ILi18ENS5_IJNS4_1CILi1EEESB_SB_EEENS1_35KernelTmaWarpSpecializedCooperativeEEENS5_IJNSA_ILi128EEENSA_ILi64EEESG_EEENS_12float_e5m2_tENS5_IJlSB_lEEESI_SJ_NS4_8TiledMMAINS4_8MMA_AtomIJNS4_4SM904GMMA30MMA_64x64x32_F32E5M2E5M2_SS_TNILNSN_7ScaleInE1ELSP_1EEEEEENS4_6LayoutINS5_IJNSA_ILi2EEESB_SB_EEENS5_IJSB_NSA_ILi0EEESV_EEEEENS5_IJNS4_10UnderscoreESY_SY_EEEEENS4_13SM90_TMA_LOADENS4_14ComposedLayoutINS4_7SwizzleILi2ELi4ELi3EEENS4_18smem_ptr_flag_bitsILi8EEENSS_INS5_IJNSA_ILi8EEESG_EEENS5_IJSG_SB_EEEEEEEvNS4_8identityES11_S1B_vS1C_EENS_8epilogue10collective6detail29Sm90TmaWarpSpecializedAdapterINS1F_15DefaultEpilogueISI_SJ_SJ_NS1E_6thread17LinearCombinationISI_Li1EffLNS1J_9ScaleType4KindE0ELNS_15FloatRoundStyleE2ESI_EENS1_15EpilogueDefaultEEEEEvvEEEEvNT_6ParamsE)
        /*05f0*/ 	.short	0x0210
        /*05f2*/ 	.short	0x0470


	//----- nvinfo : EIATTR_SW_WAR
	.align		4
.L_36:
        /*05f4*/ 	.byte	0x04, 0x36
        /*05f6*/ 	.short	(.L_38 - .L_37)
.L_37:
        /*05f8*/ 	.word	0x00000008
.L_38:


//--------------------- .nv.callgraph             --------------------------
	.section	.nv.callgraph,"",@"SHT_CUDA_CALLGRAPH"
	.align	4
	.sectionentsize	8
	.align		4
        /*0000*/ 	.word	0x00000000
	.align		4
        /*0004*/ 	.word	0xffffffff
	.align		4
        /*0008*/ 	.word	0x00000000
	.align		4
        /*000c*/ 	.word	0xfffffffe
	.align		4
        /*0010*/ 	.word	0x00000000
	.align		4
        /*0014*/ 	.word	0xfffffffd
	.align		4
        /*0018*/ 	.word	0x00000000
	.align		4
        /*001c*/ 	.word	0xfffffffc


//--------------------- .nv.constant4             --------------------------
	.section	.nv.constant4,"a",@progbits
	.align	8
	.align		8
.nv.constant4:
        /*0000*/ 	.dword	_ZN40_INTERNAL_6a0b3126_4_k_cu_ee632e31_190174cuda3std3__45__cpo5beginE
	.align		8
        /*0008*/ 	.dword	_ZN40_INTERNAL_6a0b3126_4_k_cu_ee632e31_190174cuda3std3__45__cpo3endE
	.align		8
        /*0010*/ 	.dword	_ZN40_INTERNAL_6a0b3126_4_k_cu_ee632e31_190174cuda3std3__45__cpo6cbeginE
	.align		8
        /*0018*/ 	.dword	_ZN40_INTERNAL_6a0b3126_4_k_cu_ee632e31_190174cuda3std3__45__cpo4cendE
	.align		8
        /*0020*/ 	.dword	_ZN40_INTERNAL_6a0b3126_4_k_cu_ee632e31_190174cuda3std3__442_GLOBAL__N__6a0b3126_4_k_cu_ee632e31_190176ignoreE
	.align		8
        /*0028*/ 	.dword	_ZN40_INTERNAL_6a0b3126_4_k_cu_ee632e31_190174cuda3std3__419piecewise_constructE
	.align		8
        /*0030*/ 	.dword	_ZN40_INTERNAL_6a0b3126_4_k_cu_ee632e31_190174cuda3std3__48in_placeE
	.align		8
        /*0038*/ 	.dword	_ZN40_INTERNAL_6a0b3126_4_k_cu_ee632e31_190174cuda3std6ranges3__45__cpo4swapE
	.align		8
        /*0040*/ 	.dword	_ZN40_INTERNAL_6a0b3126_4_k_cu_ee632e31_190174cuda3std6ranges3__45__cpo9iter_moveE
	.align		8
        /*0048*/ 	.dword	_ZN40_INTERNAL_6a0b3126_4_k_cu_ee632e31_190174cute7productE
	.align		8
        /*0050*/ 	.dword	_ZN40_INTERNAL_6a0b3126_4_k_cu_ee632e31_190174cute1_E


//--------------------- .text._ZN7cutlass13device_kernelINS_4gemm6kernel13GemmUniversalIN4cute5tupleIJiiiiEEENS1_10collective13CollectiveMmaINS1_37MainloopSm90TmaGmmaWarpSpecializedFP8ILi18ENS5_IJNS4_1CILi1EEESB_SB_EEENS1_35KernelTmaWarpSpecializedCooperativeEEENS5_IJNSA_ILi128EEENSA_ILi64EEESG_EEENS_12float_e5m2_tENS5_IJlSB_lEEESI_SJ_NS4_8TiledMMAINS4_8MMA_AtomIJNS4_4SM904GMMA30MMA_64x64x32_F32E5M2E5M2_SS_TNILNSN_7ScaleInE1ELSP_1EEEEEENS4_6LayoutINS5_IJNSA_ILi2EEESB_SB_EEENS5_IJSB_NSA_ILi0EEESV_EEEEENS5_IJNS4_10UnderscoreESY_SY_EEEEENS4_13SM90_TMA_LOADENS4_14ComposedLayoutINS4_7SwizzleILi2ELi4ELi3EEENS4_18smem_ptr_flag_bitsILi8EEENSS_INS5_IJNSA_ILi8EEESG_EEENS5_IJSG_SB_EEEEEEEvNS4_8identityES11_S1B_vS1C_EENS_8epilogue10collective6detail29Sm90TmaWarpSpecializedAdapterINS1F_15DefaultEpilogueISI_SJ_SJ_NS1E_6thread17LinearCombinationISI_Li1EffLNS1J_9ScaleType4KindE0ELNS_15FloatRoundStyleE2ESI_EENS1_15EpilogueDefaultEEEEEvvEEEEvNT_6ParamsE --------------------------
	.section	.text._ZN7cutlass13device_kernelINS_4gemm6kernel13GemmUniversalIN4cute5tupleIJiiiiEEENS1_10collective13CollectiveMmaINS1_37MainloopSm90TmaGmmaWarpSpecializedFP8ILi18ENS5_IJNS4_1CILi1EEESB_SB_EEENS1_35KernelTmaWarpSpecializedCooperativeEEENS5_IJNSA_ILi128EEENSA_ILi64EEESG_EEENS_12float_e5m2_tENS5_IJlSB_lEEESI_SJ_NS4_8TiledMMAINS4_8MMA_AtomIJNS4_4SM904GMMA30MMA_64x64x32_F32E5M2E5M2_SS_TNILNSN_7ScaleInE1ELSP_1EEEEEENS4_6LayoutINS5_IJNSA_ILi2EEESB_SB_EEENS5_IJSB_NSA_ILi0EEESV_EEEEENS5_IJNS4_10UnderscoreESY_SY_EEEEENS4_13SM90_TMA_LOADENS4_14ComposedLayoutINS4_7SwizzleILi2ELi4ELi3EEENS4_18smem_ptr_flag_bitsILi8EEENSS_INS5_IJNSA_ILi8EEESG_EEENS5_IJSG_SB_EEEEEEEvNS4_8identityES11_S1B_vS1C_EENS_8epilogue10collective6detail29Sm90TmaWarpSpecializedAdapterINS1F_15DefaultEpilogueISI_SJ_SJ_NS1E_6thread17LinearCombinationISI_Li1EffLNS1J_9ScaleType4KindE0ELNS_15FloatRoundStyleE2ESI_EENS1_15EpilogueDefaultEEEEEvvEEEEvNT_6ParamsE,"ax",@progbits
	.align	128
.text._ZN7cutlass13device_kernelINS_4gemm6kernel13GemmUniversalIN4cute5tupleIJiiiiEEENS1_10collective13CollectiveMmaINS1_37MainloopSm90TmaGmmaWarpSpecializedFP8ILi18ENS5_IJNS4_1CILi1EEESB_SB_EEENS1_35KernelTmaWarpSpecializedCooperativeEEENS5_IJNSA_ILi128EEENSA_ILi64EEESG_EEENS_12float_e5m2_tENS5_IJlSB_lEEESI_SJ_NS4_8TiledMMAINS4_8MMA_AtomIJNS4_4SM904GMMA30MMA_64x64x32_F32E5M2E5M2_SS_TNILNSN_7ScaleInE1ELSP_1EEEEEENS4_6LayoutINS5_IJNSA_ILi2EEESB_SB_EEENS5_IJSB_NSA_ILi0EEESV_EEEEENS5_IJNS4_10UnderscoreESY_SY_EEEEENS4_13SM90_TMA_LOADENS4_14ComposedLayoutINS4_7SwizzleILi2ELi4ELi3EEENS4_18smem_ptr_flag_bitsILi8EEENSS_INS5_IJNSA_ILi8EEESG_EEENS5_IJSG_SB_EEEEEEEvNS4_8identityES11_S1B_vS1C_EENS_8epilogue10collective6detail29Sm90TmaWarpSpecializedAdapterINS1F_15DefaultEpilogueISI_SJ_SJ_NS1E_6thread17LinearCombinationISI_Li1EffLNS1J_9ScaleType4KindE0ELNS_15FloatRoundStyleE2ESI_EENS1_15EpilogueDefaultEEEEEvvEEEEvNT_6ParamsE:
        .type           _ZN7cutlass13device_kernelINS_4gemm6kernel13GemmUniversalIN4cute5tupleIJiiiiEEENS1_10collective13CollectiveMmaINS1_37MainloopSm90TmaGmmaWarpSpecializedFP8ILi18ENS5_IJNS4_1CILi1EEESB_SB_EEENS1_35KernelTmaWarpSpecializedCooperativeEEENS5_IJNSA_ILi128EEENSA_ILi64EEESG_EEENS_12float_e5m2_tENS5_IJlSB_lEEESI_SJ_NS4_8TiledMMAINS4_8MMA_AtomIJNS4_4SM904GMMA30MMA_64x64x32_F32E5M2E5M2_SS_TNILNSN_7ScaleInE1ELSP_1EEEEEENS4_6LayoutINS5_IJNSA_ILi2EEESB_SB_EEENS5_IJSB_NSA_ILi0EEESV_EEEEENS5_IJNS4_10UnderscoreESY_SY_EEEEENS4_13SM90_TMA_LOADENS4_14ComposedLayoutINS4_7SwizzleILi2ELi4ELi3EEENS4_18smem_ptr_flag_bitsILi8EEENSS_INS5_IJNSA_ILi8EEESG_EEENS5_IJSG_SB_EEEEEEEvNS4_8identityES11_S1B_vS1C_EENS_8epilogue10collective6detail29Sm90TmaWarpSpecializedAdapterINS1F_15DefaultEpilogueISI_SJ_SJ_NS1E_6thread17LinearCombinationISI_Li1EffLNS1J_9ScaleType4KindE0ELNS_15FloatRoundStyleE2ESI_EENS1_15EpilogueDefaultEEEEEvvEEEEvNT_6ParamsE,@function
        .size           _ZN7cutlass13device_kernelINS_4gemm6kernel13GemmUniversalIN4cute5tupleIJiiiiEEENS1_10collective13CollectiveMmaINS1_37MainloopSm90TmaGmmaWarpSpecializedFP8ILi18ENS5_IJNS4_1CILi1EEESB_SB_EEENS1_35KernelTmaWarpSpecializedCooperativeEEENS5_IJNSA_ILi128EEENSA_ILi64EEESG_EEENS_12float_e5m2_tENS5_IJlSB_lEEESI_SJ_NS4_8TiledMMAINS4_8MMA_AtomIJNS4_4SM904GMMA30MMA_64x64x32_F32E5M2E5M2_SS_TNILNSN_7ScaleInE1ELSP_1EEEEEENS4_6LayoutINS5_IJNSA_ILi2EEESB_SB_EEENS5_IJSB_NSA_ILi0EEESV_EEEEENS5_IJNS4_10UnderscoreESY_SY_EEEEENS4_13SM90_TMA_LOADENS4_14ComposedLayoutINS4_7SwizzleILi2ELi4ELi3EEENS4_18smem_ptr_flag_bitsILi8EEENSS_INS5_IJNSA_ILi8EEESG_EEENS5_IJSG_SB_EEEEEEEvNS4_8identityES11_S1B_vS1C_EENS_8epilogue10collective6detail29Sm90TmaWarpSpecializedAdapterINS1F_15DefaultEpilogueISI_SJ_SJ_NS1E_6thread17LinearCombinationISI_Li1EffLNS1J_9ScaleType4KindE0ELNS_15FloatRoundStyleE2ESI_EENS1_15EpilogueDefaultEEEEEvvEEEEvNT_6ParamsE,(.L_x_166 - _ZN7cutlass13device_kernelINS_4gemm6kernel13GemmUniversalIN4cute5tupleIJiiiiEEENS1_10collective13CollectiveMmaINS1_37MainloopSm90TmaGmmaWarpSpecializedFP8ILi18ENS5_IJNS4_1CILi1EEESB_SB_EEENS1_35KernelTmaWarpSpecializedCooperativeEEENS5_IJNSA_ILi128EEENSA_ILi64EEESG_EEENS_12float_e5m2_tENS5_IJlSB_lEEESI_SJ_NS4_8TiledMMAINS4_8MMA_AtomIJNS4_4SM904GMMA30MMA_64x64x32_F32E5M2E5M2_SS_TNILNSN_7ScaleInE1ELSP_1EEEEEENS4_6LayoutINS5_IJNSA_ILi2EEESB_SB_EEENS5_IJSB_NSA_ILi0EEESV_EEEEENS5_IJNS4_10UnderscoreESY_SY_EEEEENS4_13SM90_TMA_LOADENS4_14ComposedLayoutINS4_7SwizzleILi2ELi4ELi3EEENS4_18smem_ptr_flag_bitsILi8EEENSS_INS5_IJNSA_ILi8EEESG_EEENS5_IJSG_SB_EEEEEEEvNS4_8identityES11_S1B_vS1C_EENS_8epilogue10collective6detail29Sm90TmaWarpSpecializedAdapterINS1F_15DefaultEpilogueISI_SJ_SJ_NS1E_6thread17LinearCombinationISI_Li1EffLNS1J_9ScaleType4KindE0ELNS_15FloatRoundStyleE2ESI_EENS1_15EpilogueDefaultEEEEEvvEEEEvNT_6ParamsE)
        .other          _ZN7cutlass13device_kernelINS_4gemm6kernel13GemmUniversalIN4cute5tupleIJiiiiEEENS1_10collective13CollectiveMmaINS1_37MainloopSm90TmaGmmaWarpSpecializedFP8ILi18ENS5_IJNS4_1CILi1EEESB_SB_EEENS1_35KernelTmaWarpSpecializedCooperativeEEENS5_IJNSA_ILi128EEENSA_ILi64EEESG_EEENS_12float_e5m2_tENS5_IJlSB_lEEESI_SJ_NS4_8TiledMMAINS4_8MMA_AtomIJNS4_4SM904GMMA30MMA_64x64x32_F32E5M2E5M2_SS_TNILNSN_7ScaleInE1ELSP_1EEEEEENS4_6LayoutINS5_IJNSA_ILi2EEESB_SB_EEENS5_IJSB_NSA_ILi0EEESV_EEEEENS5_IJNS4_10UnderscoreESY_SY_EEEEENS4_13SM90_TMA_LOADENS4_14ComposedLayoutINS4_7SwizzleILi2ELi4ELi3EEENS4_18smem_ptr_flag_bitsILi8EEENSS_INS5_IJNSA_ILi8EEESG_EEENS5_IJSG_SB_EEEEEEEvNS4_8identityES11_S1B_vS1C_EENS_8epilogue10collective6detail29Sm90TmaWarpSpecializedAdapterINS1F_15DefaultEpilogueISI_SJ_SJ_NS1E_6thread17LinearCombinationISI_Li1EffLNS1J_9ScaleType4KindE0ELNS_15FloatRoundStyleE2ESI_EENS1_15EpilogueDefaultEEEEEvvEEEEvNT_6ParamsE,@"STO_CUDA_ENTRY STV_DEFAULT"
_ZN7cutlass13device_kernelINS_4gemm6kernel13GemmUniversalIN4cute5tupleIJiiiiEEENS1_10collective13CollectiveMmaINS1_37MainloopSm90TmaGmmaWarpSpecializedFP8ILi18ENS5_IJNS4_1CILi1EEESB_SB_EEENS1_35KernelTmaWarpSpecializedCooperativeEEENS5_IJNSA_ILi128EEENSA_ILi64EEESG_EEENS_12float_e5m2_tENS5_IJlSB_lEEESI_SJ_NS4_8TiledMMAINS4_8MMA_AtomIJNS4_4SM904GMMA30MMA_64x64x32_F32E5M2E5M2_SS_TNILNSN_7ScaleInE1ELSP_1EEEEEENS4_6LayoutINS5_IJNSA_ILi2EEESB_SB_EEENS5_IJSB_NSA_ILi0EEESV_EEEEENS5_IJNS4_10UnderscoreESY_SY_EEEEENS4_13SM90_TMA_LOADENS4_14ComposedLayoutINS4_7SwizzleILi2ELi4ELi3EEENS4_18smem_ptr_flag_bitsILi8EEENSS_INS5_IJNSA_ILi8EEESG_EEENS5_IJSG_SB_EEEEEEEvNS4_8identityES11_S1B_vS1C_EENS_8epilogue10collective6detail29Sm90TmaWarpSpecializedAdapterINS1F_15DefaultEpilogueISI_SJ_SJ_NS1E_6thread17LinearCombinationISI_Li1EffLNS1J_9ScaleType4KindE0ELNS_15FloatRoundStyleE2ESI_EENS1_15EpilogueDefaultEEEEEvvEEEEvNT_6ParamsE:
[----:B------:R-:W-:Y:S01]  /*0000*/  LDC R1, c[0x0][0x28] ;  /* 0x00000a00ff017b82 */ /* 0x000fe20000000800 */
[----:B------:R-:W0:Y:S01]  /*0010*/  S2R R2, SR_TID.X ;  /* 0x0000000000027919 */ /* 0x000e220000002100 */
[----:B------:R-:W-:Y:S01]  /*0020*/  ELECT P0, URZ, PT ;  /* 0x00000000003f782f */ /* 0x000fe20003800000 */
[----:B------:R-:W-:Y:S01]  /*0030*/  BSSY B0, `(.L_x_0) ;  /* 0x000000f000007945 */ /* 0x000fe20003800000 */
[--C-:B0-----:R-:W-:Y:S02]  /*0040*/  SHF.R.U32.HI R0, RZ, 0x5, R2.reuse ;  /* 0x00000005ff007819 */ /* 0x101fe40000011602 */
[----:B------:R-:W-:-:S03]  /*0050*/  SHF.R.U32.HI R4, RZ, 0x7, R2 ;  /* 0x00000007ff047819 */ /* 0x000fc60000011602 */
[----:B------:R-:W0:Y:S04]  /*0060*/  SHFL.IDX PT, R3, R0, RZ, 0x1f ;  /* 0x00001fff00037589 */ /* 0x000e2800000e0000 */
[----:B------:R1:W2:Y:S01]  /*0070*/  SHFL.IDX PT, R7, R4, RZ, 0x1f ;  /* 0x00001fff04077589 */ /* 0x0002a200000e0000 */
[----:B0-----:R-:W-:-:S13]  /*0080*/  ISETP.NE.OR P0, PT, R3, RZ, !P0 ;  /* 0x000000ff0300720c */ /* 0x001fda0004705670 */
[----:B-12---:R-:W-:Y:S05]  /*0090*/  @P0 BRA `(.L_x_1) ;  /* 0x0000000000200947 */ /* 0x006fea0003800000 */
[----:B------:R-:W-:Y:S02]  /*00a0*/  ULDC.64 UR4, c[0x0][0x198] ;  /* 0x0000660000047ab9 */ /* 0x000fe40000000a00 */
[----:B------:R-:W-:Y:S02]  /*00b0*/  UIADD3 UR6, UP0, UR4, 0xf0, URZ ;  /* 0x000000f004067890 */ /* 0x000fe4000ff1e03f */
[----:B------:R-:W-:Y:S02]  /*00c0*/  UIADD3 UR4, UP1, UR4, 0x1f0, URZ ;  /* 0x000001f004047890 */ /* 0x000fe4000ff3e03f */
[----:B------:R-:W-:Y:S02]  /*00d0*/  UIADD3.X UR7, URZ, UR5, URZ, UP0, !UPT ;  /* 0x000000053f077290 */ /* 0x000fe400087fe43f */
[----:B------:R-:W-:-:S07]  /*00e0*/  UIADD3.X UR5, URZ, UR5, URZ, UP1, !UPT ;  /* 0x000000053f057290 */ /* 0x000fce0008ffe43f */
[----:B------:R0:W-:Y:S02]  /*00f0*/  UTMACCTL.PF [UR6] ;  /* 0x00000000060079b9 */ /* 0x0001e40008040000 */
[----:B------:R0:W-:Y:S02]  /*0100*/  UTMACCTL.PF [UR4] ;  /* 0x00000000040079b9 */ /* 0x0001e40008040000 */
[----:B0-----:R-:W-:Y:S01]  /*0110*/  NOP ;  /* 0x0000000000007918 */ /* 0x001fe20000000000 */
.L_x_1:
[----:B------:R-:W-:Y:S05]  /*0120*/  BSYNC B0 ;  /* 0x0000000000007941 */ /* 0x000fea0003800000 */
.L_x_0:
[----:B------:R-:W0:Y:S02]  /*0130*/  SHFL.IDX PT, R4, R0, RZ, 0x1f ;  /* 0x00001fff00047589 */ /* 0x000e2400000e0000 */
[----:B0-----:R-:W-:-:S13]  /*0140*/  ISETP.NE.AND P0, PT, R4, RZ, PT ;  /* 0x000000ff0400720c */ /* 0x001fda0003f05270 */
[----:B------:R-:W-:Y:S05]  /*0150*/  @P0 BRA `(.L_x_2) ;  /* 0x0000000000d40947 */ /* 0x000fea0003800000 */
[----:B------:R-:W-:Y:S01]  /*0160*/  ELECT P0, URZ, PT ;  /* 0x00000000003f782f */ /* 0x000fe20003800000 */
[----:B------:R-:W-:-:S12]  /*0170*/  BSSY B0, `(.L_x_2) ;  /* 0x0000033000007945 */ /* 0x000fd80003800000 */
[----:B------:R-:W-:Y:S05]  /*0180*/  @!P0 BRA `(.L_x_3) ;  /* 0x0000000000c48947 */ /* 0x000fea0003800000 */
[----:B------:R-:W0:Y:S01]  /*0190*/  S2UR UR8, SR_CgaCtaId ;  /* 0x00000000000879c3 */ /* 0x000e220000008800 */
[----:B------:R-:W-:Y:S01]  /*01a0*/  UMOV UR4, 0x400 ;  /* 0x0000040000047882 */ /* 0x000fe20000000000 */
[----:B------:R-:W-:Y:S01]  /*01b0*/  UMOV UR5, 0x1 ;  /* 0x0000000100057882 */ /* 0x000fe20000000000 */
[----:B------:R-:W-:Y:S02]  /*01c0*/  UMOV UR6, 0x100 ;  /* 0x0000010000067882 */ /* 0x000fe40000000000 */
[----:B------:R-:W-:-:S04]  /*01d0*/  UIADD3 UR6, -UR6, 0x100000, URZ ;  /* 0x0010000006067890 */ /* 0x000fc8000fffe13f */
[----:B------:R-:W-:Y:S02]  /*01e0*/  USHF.L.U32 UR7, UR6, 0xb, URZ ;  /* 0x0000000b06077899 */ /* 0x000fe4000800063f */
[----:B------:R-:W-:Y:S02]  /*01f0*/  USHF.L.U32 UR6, UR6, 0x1, URZ ;  /* 0x0000000106067899 */ /* 0x000fe4000800063f */
[----:B0-----:R-:W-:Y:S02]  /*0200*/  ULEA UR8, UR8, UR4, 0x18 ;  /* 0x0000000408087291 */ /* 0x001fe4000f8ec03f */
[----:B------:R-:W-:-:S04]  /*0210*/  UIADD3 UR4, -UR5, 0x100000, URZ ;  /* 0x0010000005047890 */ /* 0x000fc8000fffe13f */
[----:B------:R-:W-:Y:S02]  /*0220*/  USHF.L.U32 UR5, UR4, 0xb, URZ ;  /* 0x0000000b04057899 */ /* 0x000fe4000800063f */
[----:B------:R-:W-:Y:S01]  /*0230*/  USHF.L.U32 UR4, UR4, 0x1, URZ ;  /* 0x0000000104047899 */ /* 0x000fe2000800063f */
[----:B------:R-:W0:Y:S11]  /*0240*/  FENCE.VIEW.ASYNC.S ;  /* 0x00000000000073c6 */ /* 0x000e360000000000 */
[----:B0-----:R0:W1:Y:S01]  /*0250*/  SYNCS.EXCH.64 URZ, [UR8], UR4 ;  /* 0x00000004083f75b2 */ /* 0x0010620008000100 */
[----:B------:R0:W2:Y:S01]  /*0260*/  SYNCS.EXCH.64 URZ, [UR8+0x90], UR6 ;  /* 0x00009006083f75b2 */ /* 0x0000a20008000100 */
[----:B------:R0:W3:Y:S01]  /*0270*/  SYNCS.EXCH.64 URZ, [UR8+0x8], UR4 ;  /* 0x00000804083f75b2 */ /* 0x0000e20008000100 */
[----:B------:R0:W4:Y:S01]  /*0280*/  SYNCS.EXCH.64 URZ, [UR8+0x98], UR6 ;  /* 0x00009806083f75b2 */ /* 0x0001220008000100 */
[----:B------:R0:W0:Y:S01]  /*0290*/  SYNCS.EXCH.64 URZ, [UR8+0x10], UR4 ;  /* 0x00001004083f75b2 */ /* 0x0000220008000100 */
        /* <DEDUP_REMOVED lines=31> */
[----:B-1234-:R-:W-:Y:S01]  /*0490*/  NOP ;  /* 0x0000000000007918 */ /* 0x01efe20000000000 */
.L_x_3:
[----:B0-----:R-:W-:Y:S05]  /*04a0*/  BSYNC B0 ;  /* 0x0000000000007941 */ /* 0x001fea0003800000 */
.L_x_2:
[----:B------:R-:W0:Y:S01]  /*04b0*/  SHFL.IDX PT, R0, R0, RZ, 0x1f ;  /* 0x00001fff00007589 */ /* 0x000e2200000e0000 */
[----:B------:R-:W1:Y:S01]  /*04c0*/  LDC R4, c[0x0][0x65c] ;  /* 0x00019700ff047b82 */ /* 0x000e620000000800 */
[----:B------:R-:W-:Y:S02]  /*04d0*/  ELECT P0, URZ, PT ;  /* 0x00000000003f782f */ /* 0x000fe40003800000 */
[----:B------:R-:W-:Y:S01]  /*04e0*/  ISETP.NE.AND P2, PT, R7, RZ, PT ;  /* 0x000000ff0700720c */ /* 0x000fe20003f45270 */
[----:B------:R-:W2:Y:S01]  /*04f0*/  S2R R8, SR_CTAID.Y ;  /* 0x0000000000087919 */ /* 0x000ea20000002600 */
[----:B------:R-:W-:Y:S01]  /*0500*/  UMOV UR4, 0x20 ;  /* 0x0000002000047882 */ /* 0x000fe20000000000 */
[----:B------:R-:W-:Y:S01]  /*0510*/  NOP ;  /* 0x0000000000007918 */ /* 0x000fe20000000000 */
[----:B------:R-:W-:Y:S01]  /*0520*/  NOP ;  /* 0x0000000000007918 */ /* 0x000fe20000000000 */
[----:B------:R-:W3:Y:S01]  /*0530*/  S2R R6, SR_CTAID.X ;  /* 0x0000000000067919 */ /* 0x000ee20000002500 */
[----:B0-----:R-:W-:-:S02]  /*0540*/  ISETP.NE.OR P0, PT, R0, RZ, !P0 ;  /* 0x000000ff0000720c */ /* 0x001fc40004705670 */
[----:B-1----:R-:W-:Y:S02]  /*0550*/  ISETP.NE.AND P4, PT, R4, 0x1, PT ;  /* 0x000000010400780c */ /* 0x002fe40003f85270 */
[----:B------:R-:W-:-:S04]  /*0560*/  SHF.R.S32.HI R4, RZ, 0x1f, R3 ;  /* 0x0000001fff047819 */ /* 0x000fc80000011403 */
[----:B------:R-:W-:-:S04]  /*0570*/  LEA.HI R4, R4, R3, RZ, 0x2 ;  /* 0x0000000304047211 */ /* 0x000fc800078f10ff */
[----:B------:R-:W-:Y:S01]  /*0580*/  LOP3.LUT R4, R4, 0xfffffffc, RZ, 0xc0, !PT ;  /* 0xfffffffc04047812 */ /* 0x000fe200078ec0ff */
[----:B------:R-:W-:Y:S01]  /*0590*/  VOTEU.ALL UP0, P0 ;  /* 0x00000000003f7886 */ /* 0x000fe20000000000 */
[----:B------:R-:W-:Y:S01]  /*05a0*/  VOTEU.ALL UP1, P0 ;  /* 0x00000000003f7886 */ /* 0x000fe20000020000 */
[----:B------:R-:W3:Y:S01]  /*05b0*/  @P4 LDC R9, c[0x0][0x10] ;  /* 0x00000400ff094b82 */ /* 0x000ee20000000800 */
[----:B------:R-:W-:Y:S02]  /*05c0*/  @P4 IMAD.MOV.U32 R5, RZ, RZ, RZ ;  /* 0x000000ffff054224 */ /* 0x000fe400078e00ff */
[----:B------:R-:W-:Y:S01]  /*05d0*/  IMAD.IADD R3, R3, 0x1, -R4 ;  /* 0x0000000103037824 */ /* 0x000fe200078e0a04 */
[----:B------:R-:W-:Y:S01]  /*05e0*/  @!UP0 UMOV UR6, 0x400 ;  /* 0x0000040000068882 */ /* 0x000fe20000000000 */
[----:B------:R-:W-:-:S04]  /*05f0*/  @!UP0 UIADD3 UR4, -UR4, 0x100000, URZ ;  /* 0x0010000004048890 */ /* 0x000fc8000fffe13f */
[----:B------:R-:W-:Y:S02]  /*0600*/  @!UP0 USHF.L.U32 UR5, UR4, 0xb, URZ ;  /* 0x0000000b04058899 */ /* 0x000fe4000800063f */
[----:B------:R-:W-:Y:S01]  /*0610*/  @!UP0 USHF.L.U32 UR4, UR4, 0x1, URZ ;  /* 0x0000000104048899 */ /* 0x000fe2000800063f */
[----:B--2---:R-:W-:Y:S01]  /*0620*/  @P4 IMAD.MOV.U32 R4, RZ, RZ, R8 ;  /* 0x000000ffff044224 */ /* 0x004fe200078e0008 */
[----:B------:R-:W0:Y:S01]  /*0630*/  @!UP0 S2UR UR7, SR_CgaCtaId ;  /* 0x00000000000789c3 */ /* 0x000e220000008800 */
[----:B------:R-:W-:-:S07]  /*0640*/  @P4 IMAD.MOV.U32 R13, RZ, RZ, RZ ;  /* 0x000000ffff0d4224 */ /* 0x000fce00078e00ff */
[----:B------:R-:W1:Y:S01]  /*0650*/  @!P4 LDC R11, c[0x0][0xc] ;  /* 0x00000300ff0bcb82 */ /* 0x000e620000000800 */
[----:B---3--:R-:W-:-:S04]  /*0660*/  @P4 IMAD.WIDE.U32 R4, R6, R9, R4 ;  /* 0x0000000906044225 */ /* 0x008fc800078e0004 */
[----:B------:R-:W-:Y:S02]  /*0670*/  VIADD R9, R7, 0xffffffff ;  /* 0xffffffff07097836 */ /* 0x000fe40000000000 */
[----:B------:R-:W-:Y:S01]  /*0680*/  @P4 IMAD.MOV.U32 R0, RZ, RZ, R4 ;  /* 0x000000ffff004224 */ /* 0x000fe200078e0004 */
[----:B0-----:R-:W-:Y:S02]  /*0690*/  @!UP0 ULEA UR6, UR7, UR6, 0x18 ;  /* 0x0000000607068291 */ /* 0x001fe4000f8ec03f */
[----:B------:R-:W-:Y:S01]  /*06a0*/  ISETP.GE.U32.AND P1, PT, R9, 0x2, PT ;  /* 0x000000020900780c */ /* 0x000fe20003f26070 */
[----:B------:R-:W-:Y:S01]  /*06b0*/  VOTEU.ALL UP0, P0 ;  /* 0x00000000003f7886 */ /* 0x000fe20000000000 */
[----:B------:R-:W-:Y:S01]  /*06c0*/  ISETP.NE.AND P0, PT, R3, 0x3, PT ;  /* 0x000000030300780c */ /* 0x000fe20003f05270 */
[----:B------:R-:W-:-:S03]  /*06d0*/  @P4 IMAD.IADD R5, R5, 0x1, R13 ;  /* 0x0000000105054824 */ /* 0x000fc600078e020d */
[----:B------:R-:W-:-:S04]  /*06e0*/  ISETP.EQ.OR P0, PT, R3, RZ, !P0 ;  /* 0x000000ff0300720c */ /* 0x000fc80004702670 */
[----:B------:R-:W-:Y:S01]  /*06f0*/  ISETP.EQ.AND P0, PT, R7, RZ, P0 ;  /* 0x000000ff0700720c */ /* 0x000fe20000702270 */
[----:B------:R-:W-:Y:S01]  /*0700*/  IMAD.MOV.U32 R7, RZ, RZ, RZ ;  /* 0x000000ffff077224 */ /* 0x000fe200078e00ff */
[----:B------:R-:W0:Y:S02]  /*0710*/  FENCE.VIEW.ASYNC.S ;  /* 0x00000000000073c6 */ /* 0x000e240000000000 */
[----:B0-----:R0:W2:Y:S01]  /*0720*/  @!UP0 SYNCS.EXCH.64 URZ, [UR6+0x130], UR4 ;  /* 0x00013004063f85b2 */ /* 0x0010a20008000100 */
[----:B------:R-:W-:Y:S01]  /*0730*/  SEL R4, RZ, 0x1, !P0 ;  /* 0x00000001ff047807 */ /* 0x000fe20004000000 */
[----:B-1----:R-:W-:-:S03]  /*0740*/  @!P4 IMAD.WIDE.U32 R10, R11, R8, R6 ;  /* 0x000000080b0ac225 */ /* 0x002fc600078e0006 */
[----:B------:R-:W-:Y:S01]  /*0750*/  SEL R4, R4, 0x2, P1 ;  /* 0x0000000204047807 */ /* 0x000fe20000800000 */
[----:B------:R-:W-:Y:S02]  /*0760*/  @!P4 IMAD.MOV.U32 R0, RZ, RZ, R10 ;  /* 0x000000ffff00c224 */ /* 0x000fe400078e000a */
[----:B------:R-:W-:Y:S01]  /*0770*/  @!P4 IMAD.MOV.U32 R5, RZ, RZ, R11 ;  /* 0x000000ffff05c224 */ /* 0x000fe200078e000b */
[----:B------:R0:W2:Y:S01]  /*0780*/  @!UP1 SYNCS.EXCH.64 URZ, [UR6+0x138], UR4 ;  /* 0x00013804063f95b2 */ /* 0x0000a20008000100 */
[----:B------:R-:W-:Y:S01]  /*0790*/  NOP ;  /* 0x0000000000007918 */ /* 0x000fe20000000000 */
[----:B--2---:R-:W-:Y:S06]  /*07a0*/  BAR.SYNC.DEFER_BLOCKING 0x0 ;  /* 0x0000000000007b1d */ /* 0x004fec0000010000 */
[----:B------:R-:W-:Y:S05]  /*07b0*/  @!P2 BRA `(.L_x_4) ;  /* 0x0000004c0020a947 */ /* 0x000fea0003800000 */
[----:B------:R-:W-:-:S13]  /*07c0*/  ISETP.GT.U32.AND P0, PT, R9, 0x1, PT ;  /* 0x000000010900780c */ /* 0x000fda0003f04070 */
[----:B0-----:R-:W-:Y:S05]  /*07d0*/  @P0 EXIT ;  /* 0x000000000000094d */ /* 0x001fea0003800000 */
[----:B------:R-:W-:Y:S01]  /*07e0*/  ULDC.64 UR4, c[0x0][0x650] ;  /* 0x0001940000047ab9 */ /* 0x000fe20000000a00 */
[----:B------:R-:W-:Y:S01]  /*07f0*/  PRMT R9, RZ, 0x7610, R9 ;  /* 0x00007610ff097816 */ /* 0x000fe20000000009 */
[----:B------:R-:W-:Y:S01]  /*0800*/  IMAD.MOV.U32 R16, RZ, RZ, -0x1 ;  /* 0xffffffffff107424 */ /* 0x000fe200078e00ff */
[----:B------:R-:W-:Y:S01]  /*0810*/  ISETP.GE.U32.AND P0, PT, R0, UR4, PT ;  /* 0x0000000400007c0c */ /* 0x000fe2000bf06070 */
[----:B------:R-:W-:Y:S02]  /*0820*/  IMAD.MOV.U32 R12, RZ, RZ, -0x1 ;  /* 0xffffffffff0c7424 */ /* 0x000fe400078e00ff */
[----:B------:R-:W-:Y:S01]  /*0830*/  IMAD.MOV.U32 R69, RZ, RZ, -0x1 ;  /* 0xffffffffff457424 */ /* 0x000fe200078e00ff */
[----:B------:R-:W-:-:S13]  /*0840*/  ISETP.GE.U32.AND.EX P0, PT, R5, UR5, PT, P0 ;  /* 0x0000000505007c0c */ /* 0x000fda000bf06100 */
[----:B------:R-:W-:Y:S05]  /*0850*/  @P0 BRA `(.L_x_5) ;  /* 0x0000000400600947 */ /* 0x000fea0003800000 */
[----:B------:R-:W0:Y:S01]  /*0860*/  LDC.64 R16, c[0x0][0x628] ;  /* 0x00018a00ff107b82 */ /* 0x000e220000000a00 */
[----:B------:R-:W-:Y:S02]  /*0870*/  IMAD.MOV.U32 R10, RZ, RZ, R0 ;  /* 0x000000ffff0a7224 */ /* 0x000fe400078e0000 */
[----:B------:R-:W-:-:S05]  /*0880*/  IMAD.MOV.U32 R11, RZ, RZ, R5 ;  /* 0x000000ffff0b7224 */ /* 0x000fca00078e0005 */
[----:B------:R-:W1:Y:S08]  /*0890*/  LDC R18, c[0x0][0x630] ;  /* 0x00018c00ff127b82 */ /* 0x000e700000000800 */
[----:B------:R-:W2:Y:S01]  /*08a0*/  LDC.64 R20, c[0x0][0x620] ;  /* 0x00018800ff147b82 */ /* 0x000ea20000000a00 */
[----:B0-----:R-:W-:-:S04]  /*08b0*/  ISETP.NE.U32.AND P0, PT, R16, RZ, PT ;  /* 0x000000ff1000720c */ /* 0x001fc80003f05070 */
[----:B------:R-:W-:-:S13]  /*08c0*/  ISETP.NE.AND.EX P0, PT, R17, RZ, PT, P0 ;  /* 0x000000ff1100720c */ /* 0x000fda0003f05300 */
[----:B-12---:R-:W-:Y:S05]  /*08d0*/  @!P0 BRA `(.L_x_6) ;  /* 0x0000000000288947 */ /* 0x006fea0003800000 */
[----:B------:R-:W0:Y:S02]  /*08e0*/  LDC R3, c[0x0][0x634] ;  /* 0x00018d00ff037b82 */ /* 0x000e240000000800 */
[----:B0-----:R-:W-:-:S05]  /*08f0*/  IADD3 R3, P0, R0, R3, RZ ;  /* 0x0000000300037210 */ /* 0x001fca0007f1e0ff */
[----:B------:R-:W-:-:S04]  /*0900*/  IMAD.X R9, RZ, RZ, R5, P0 ;  /* 0x000000ffff097224 */ /* 0x000fc800000e0605 */
[----:B------:R-:W-:-:S04]  /*0910*/  IMAD.WIDE.U32 R10, R9, R16, RZ ;  /* 0x00000010090a7225 */ /* 0x000fc800078e00ff */
[----:B------:R-:W-:-:S04]  /*0920*/  IMAD.WIDE.U32 R12, P0, R3, R17, R10 ;  /* 0x00000011030c7225 */ /* 0x000fc8000780000a */
[----:B------:R-:W-:-:S04]  /*0930*/  IMAD.WIDE.U32 R10, R3, R16, RZ ;  /* 0x00000010030a7225 */ /* 0x000fc800078e00ff */
[----:B------:R-:W-:Y:S01]  /*0940*/  IMAD.X R15, RZ, RZ, RZ, P0 ;  /* 0x000000ffff0f7224 */ /* 0x000fe200000e06ff */
[----:B------:R-:W-:Y:S01]  /*0950*/  IADD3 RZ, P0, R11, R12, RZ ;  /* 0x0000000c0bff7210 */ /* 0x000fe20007f1e0ff */
[----:B------:R-:W-:-:S04]  /*0960*/  IMAD.MOV.U32 R14, RZ, RZ, R13 ;  /* 0x000000ffff0e7224 */ /* 0x000fc800078e000d */
[----:B------:R-:W-:-:S08]  /*0970*/  IMAD.WIDE.U32.X R10, R9, R17, R14, P0 ;  /* 0x00000011090a7225 */ /* 0x000fd000000e040e */
.L_x_6:
[-CC-:B------:R-:W-:Y:S01]  /*0980*/  SHF.R.U64 R69, R10, R18.reuse, R11.reuse ;  /* 0x000000120a457219 */ /* 0x180fe2000000120b */
[----:B------:R-:W0:Y:S01]  /*0990*/  LDC.64 R22, c[0x0][0x640] ;  /* 0x00019000ff167b82 */ /* 0x000e220000000a00 */
[----:B------:R-:W-:Y:S01]  /*09a0*/  SHF.R.U32.HI R7, RZ, R18, R11 ;  /* 0x00000012ff077219 */ /* 0x000fe2000001160b */
[----:B------:R-:W-:Y:S01]  /*09b0*/  ULDC UR4, c[0x0][0x150] ;  /* 0x0000540000047ab9 */ /* 0x000fe20000000800 */
[----:B------:R-:W-:Y:S01]  /*09c0*/  IADD3 R9, P0, RZ, -R69, RZ ;  /* 0x80000045ff097210 */ /* 0x000fe20007f1e0ff */
[----:B------:R-:W-:Y:S01]  /*09d0*/  IMAD.MOV.U32 R10, RZ, RZ, R0 ;  /* 0x000000ffff0a7224 */ /* 0x000fe200078e0000 */
[----:B------:R-:W-:Y:S01]  /*09e0*/  I2FP.F32.U32 R3, R6 ;  /* 0x0000000600037245 */ /* 0x000fe20000201000 */
[----:B------:R-:W-:Y:S02]  /*09f0*/  IMAD.MOV.U32 R11, RZ, RZ, R5 ;  /* 0x000000ffff0b7224 */ /* 0x000fe400078e0005 */
[----:B------:R-:W1:Y:S01]  /*0a00*/  LDC R14, c[0x0][0x618] ;  /* 0x00018600ff0e7b82 */ /* 0x000e620000000800 */
[----:B------:R-:W-:-:S02]  /*0a10*/  IMAD.X R13, RZ, RZ, ~R7, P0 ;  /* 0x000000ffff0d7224 */ /* 0x000fc400000e0e07 */
[----:B------:R-:W-:Y:S01]  /*0a20*/  FMUL R3, R3, UR4 ;  /* 0x0000000403037c20 */ /* 0x000fe20008400000 */
[----:B------:R-:W-:Y:S01]  /*0a30*/  IMAD.WIDE.U32 R10, R9, R20, R10 ;  /* 0x00000014090a7225 */ /* 0x000fe200078e000a */
[----:B------:R-:W-:-:S03]  /*0a40*/  ULDC UR4, c[0x0][0x154] ;  /* 0x0000550000047ab9 */ /* 0x000fc60000000800 */
[----:B------:R-:W-:Y:S01]  /*0a50*/  IMAD R12, R13, R20, RZ ;  /* 0x000000140d0c7224 */ /* 0x000fe200078e02ff */
[----:B------:R-:W2:Y:S01]  /*0a60*/  LDC R7, c[0x0][0x144] ;  /* 0x00005100ff077b82 */ /* 0x000ea20000000800 */
[----:B------:R-:W3:Y:S01]  /*0a70*/  F2I.U32.TRUNC.NTZ R3, R3 ;  /* 0x0000000300037305 */ /* 0x000ee2000020f000 */
[----:B------:R-:W-:Y:S02]  /*0a80*/  IMAD.MOV.U32 R13, RZ, RZ, -0x1 ;  /* 0xffffffffff0d7424 */ /* 0x000fe400078e00ff */
[----:B------:R-:W-:-:S04]  /*0a90*/  IMAD R9, R9, R21, R12 ;  /* 0x0000001509097224 */ /* 0x000fc800078e020c */
[----:B------:R-:W4:Y:S01]  /*0aa0*/  LDC R18, c[0x0][0x608] ;  /* 0x00018200ff127b82 */ /* 0x000f220000000800 */
[----:B------:R-:W-:Y:S01]  /*0ab0*/  IMAD.IADD R11, R11, 0x1, R9 ;  /* 0x000000010b0b7824 */ /* 0x000fe200078e0209 */
[----:B0-----:R-:W-:Y:S02]  /*0ac0*/  ISETP.NE.U32.AND P0, PT, R22, RZ, PT ;  /* 0x000000ff1600720c */ /* 0x001fe40003f05070 */
[----:B------:R-:W-:Y:S02]  /*0ad0*/  I2FP.F32.U32 R9, R8 ;  /* 0x0000000800097245 */ /* 0x000fe40000201000 */
[----:B------:R-:W-:Y:S02]  /*0ae0*/  ISETP.NE.AND.EX P0, PT, R23, RZ, PT, P0 ;  /* 0x000000ff1700720c */ /* 0x000fe40003f05300 */
[----:B------:R-:W0:Y:S01]  /*0af0*/  LDC R12, c[0x0][0x658] ;  /* 0x00019600ff0c7b82 */ /* 0x000e220000000800 */
[-C--:B-1----:R-:W-:Y:S01]  /*0b00*/  SHF.R.U64 R16, R10, R14.reuse, R11 ;  /* 0x0000000e0a107219 */ /* 0x082fe2000000120b */
[----:B---3--:R-:W-:Y:S01]  /*0b10*/  IMAD.MOV R10, RZ, RZ, -R3 ;  /* 0x000000ffff0a7224 */ /* 0x008fe200078e0a03 */
[----:B------:R-:W-:-:S05]  /*0b20*/  SHF.R.U32.HI R11, RZ, R14, R11 ;  /* 0x0000000eff0b7219 */ /* 0x000fca000001160b */
[----:B------:R-:W1:Y:S01]  /*0b30*/  LDC R17, c[0x0][0x148] ;  /* 0x00005200ff117b82 */ /* 0x000e620000000800 */
[----:B--2---:R-:W-:Y:S02]  /*0b40*/  IMAD R3, R7, R10, R6 ;  /* 0x0000000a07037224 */ /* 0x004fe400078e0206 */
[----:B------:R-:W-:-:S04]  /*0b50*/  FMUL R7, R9, UR4 ;  /* 0x0000000409077c20 */ /* 0x000fc80008400000 */
[----:B------:R2:W3:Y:S01]  /*0b60*/  F2I.U32.TRUNC.NTZ R15, R7 ;  /* 0x00000007000f7305 */ /* 0x0004e2000020f000 */
[----:B------:R-:W1:Y:S01]  /*0b70*/  LDC R21, c[0x0][0x600] ;  /* 0x00018000ff157b82 */ /* 0x000e620000000800 */
[-CC-:B----4-:R-:W-:Y:S02]  /*0b80*/  SHF.R.U64 R27, R16, R18.reuse, R11.reuse ;  /* 0x00000012101b7219 */ /* 0x190fe4000000120b */
[----:B------:R-:W-:Y:S01]  /*0b90*/  SHF.R.U32.HI R9, RZ, R18, R11 ;  /* 0x00000012ff097219 */ /* 0x000fe2000001160b */
[----:B------:R-:W-:-:S04]  /*0ba0*/  IMAD.MOV.U32 R11, RZ, RZ, 0x1 ;  /* 0x00000001ff0b7424 */ /* 0x000fc800078e00ff */
[----:B------:R-:W4:Y:S01]  /*0bb0*/  LDC R20, c[0x0][0x648] ;  /* 0x00019200ff147b82 */ /* 0x000f220000000800 */
[-C--:B0-----:R-:W-:Y:S02]  /*0bc0*/  SHF.L.U32 R6, R13, R12.reuse, RZ ;  /* 0x0000000c0d067219 */ /* 0x081fe400000006ff */
[-CC-:B------:R-:W-:Y:S02]  /*0bd0*/  SHF.R.U64 R18, R27, R12.reuse, R9.reuse ;  /* 0x0000000c1b127219 */ /* 0x180fe40000001209 */
[----:B------:R-:W-:Y:S02]  /*0be0*/  SHF.R.U32.HI R19, RZ, R12, R9 ;  /* 0x0000000cff137219 */ /* 0x000fe40000011609 */
[----:B------:R-:W-:Y:S01]  /*0bf0*/  LOP3.LUT R14, RZ, R6, RZ, 0x33, !PT ;  /* 0x00000006ff0e7212 */ /* 0x000fe200078e33ff */
[----:B------:R-:W0:Y:S01]  /*0c00*/  LDC R25, c[0x0][0x638] ;  /* 0x00018e00ff197b82 */ /* 0x000e220000000800 */
[----:B------:R-:W-:Y:S01]  /*0c10*/  SHF.L.U32 R9, R11, R12, RZ ;  /* 0x0000000c0b097219 */ /* 0x000fe200000006ff */
[----:B------:R-:W-:-:S02]  /*0c20*/  IMAD.MOV.U32 R6, RZ, RZ, R18 ;  /* 0x000000ffff067224 */ /* 0x000fc400078e0012 */
[----:B--2---:R-:W-:-:S04]  /*0c30*/  IMAD.MOV.U32 R7, RZ, RZ, R19 ;  /* 0x000000ffff077224 */ /* 0x004fc800078e0013 */
[----:B------:R-:W2:Y:S01]  /*0c40*/  LDC R24, c[0x0][0x610] ;  /* 0x00018400ff187b82 */ /* 0x000ea20000000800 */
[----:B---3--:R-:W-:Y:S05]  /*0c50*/  @!P0 BRA `(.L_x_7) ;  /* 0x0000000000288947 */ /* 0x008fea0003800000 */
[----:B------:R-:W3:Y:S02]  /*0c60*/  LDC R13, c[0x0][0x64c] ;  /* 0x00019300ff0d7b82 */ /* 0x000ee40000000800 */
[----:B---3--:R-:W-:-:S05]  /*0c70*/  IADD3 R13, P0, R18, R13, RZ ;  /* 0x0000000d120d7210 */ /* 0x008fca0007f1e0ff */
        /* <DEDUP_REMOVED lines=8> */
.L_x_7:
[----:B----4-:R-:W-:Y:S01]  /*0d00*/  SHF.R.U64 R6, R6, R20, R7 ;  /* 0x0000001406067219 */ /* 0x010fe20000001207 */
[----:B-1----:R-:W-:Y:S01]  /*0d10*/  VIADD R7, R21, 0xffffffff ;  /* 0xffffffff15077836 */ /* 0x002fe20000000000 */
[----:B------:R-:W-:Y:S01]  /*0d20*/  LOP3.LUT R14, R27, R14, RZ, 0xc0, !PT ;  /* 0x0000000e1b0e7212 */ /* 0x000fe200078ec0ff */
[----:B------:R-:W-:Y:S02]  /*0d30*/  IMAD.MOV R15, RZ, RZ, -R15 ;  /* 0x000000ffff0f7224 */ /* 0x000fe400078e0a0f */
[----:B------:R-:W-:Y:S01]  /*0d40*/  IMAD.MOV R10, RZ, RZ, -R6 ;  /* 0x000000ffff0a7224 */ /* 0x000fe200078e0a06 */
[----:B------:R-:W-:Y:S01]  /*0d50*/  LOP3.LUT R7, R16, R7, RZ, 0xc0, !PT ;  /* 0x0000000710077212 */ /* 0x000fe200078ec0ff */
[----:B------:R-:W-:Y:S02]  /*0d60*/  IMAD R14, R9, R6, R14 ;  /* 0x00000006090e7224 */ /* 0x000fe400078e020e */
[----:B------:R-:W-:Y:S02]  /*0d70*/  @P4 IMAD R3, R17, R15, R8 ;  /* 0x0000000f11034224 */ /* 0x000fe400078e0208 */
[----:B0-----:R-:W-:-:S02]  /*0d80*/  IMAD R6, R10, R25, R18 ;  /* 0x000000190a067224 */ /* 0x001fc400078e0212 */
[----:B--2---:R-:W-:Y:S02]  /*0d90*/  IMAD R3, R14, R24, R3 ;  /* 0x000000180e037224 */ /* 0x004fe400078e0203 */
[----:B------:R-:W-:Y:S02]  /*0da0*/  IMAD R6, R6, R21, R7 ;  /* 0x0000001506067224 */ /* 0x000fe400078e0207 */
[----:B------:R-:W-:-:S03]  /*0db0*/  IMAD.MOV.U32 R9, RZ, RZ, 0x1 ;  /* 0x00000001ff097424 */ /* 0x000fc600078e00ff */
[----:B------:R-:W-:Y:S02]  /*0dc0*/  SEL R12, R6, R3, !P4 ;  /* 0x00000003060c7207 */ /* 0x000fe40006000000 */
[----:B------:R-:W-:-:S07]  /*0dd0*/  SEL R16, R3, R6, !P4 ;  /* 0x0000000603107207 */ /* 0x000fce0006000000 */
.L_x_5:
[----:B------:R-:W-:-:S08]  /*0de0*/  NOP ;  /* 0x0000000000007918 */ /* 0x000fd00000000000 */
[----:B------:R-:W0:Y:S02]  /*0df0*/  USETMAXREG.TRY_ALLOC.CTAPOOL UP0, 0xe8 ;  /* 0x000000e8000079c8 */ /* 0x000e240008000600 */
[----:B0-----:R-:W-:-:S13]  /*0e00*/  PLOP3.LUT P0, PT, PT, PT, UP0, 0x80, 0x0 ;  /* 0x000000000000781c */ /* 0x001fda0003f0f008 */
[----:B------:R-:W-:Y:S05]  /*0e10*/  @!P0 BRA `(.L_x_5) ;  /* 0xfffffffc00f08947 */ /* 0x000fea000383ffff */
[----:B------:R-:W-:Y:S01]  /*0e20*/  ULDC.64 UR4, c[0x0][0x598] ;  /* 0x0001660000047ab9 */ /* 0x000fe20000000a00 */
[----:B------:R-:W-:Y:S01]  /*0e30*/  ULDC.64 UR16, c[0x0][0x208] ;  /* 0x0000820000107ab9 */ /* 0x000fe20000000a00 */
[----:B------:R-:W-:-:S04]  /*0e40*/  ISETP.NE.U32.AND P0, PT, RZ, UR4, PT ;  /* 0x00000004ff007c0c */ /* 0x000fc8000bf05070 */
[----:B------:R-:W-:-:S13]  /*0e50*/  ISETP.NE.AND.EX P0, PT, RZ, UR5, PT, P0 ;  /* 0x00000005ff007c0c */ /* 0x000fda000bf05300 */
[----:B------:R-:W-:Y:S05]  /*0e60*/  @!P0 BRA `(.L_x_8) ;  /* 0x00000000001c8947 */ /* 0x000fea0003800000 */
[----:B------:R-:W0:Y:S02]  /*0e70*/  LDC.64 R6, c[0x0][0x598] ;  /* 0x00016600ff067b82 */ /* 0x000e240000000a00 */
[----:B0-----:R-:W2:Y:S02]  /*0e80*/  LDG.E.64 R6, desc[UR16][R6.64] ;  /* 0x0000001006067981 */ /* 0x001ea4000c1e1b00 */
[----:B--2---:R-:W-:-:S04]  /*0e90*/  ISETP.NE.U32.AND P0, PT, R6, RZ, PT ;  /* 0x000000ff0600720c */ /* 0x004fc80003f05070 */
[----:B------:R-:W-:-:S13]  /*0ea0*/  ISETP.NE.AND.EX P0, PT, R7, RZ, PT, P0 ;  /* 0x000000ff0700720c */ /* 0x000fda0003f05300 */
[----:B------:R-:W-:Y:S05]  /*0eb0*/  @!P0 BRA `(.L_x_8) ;  /* 0x0000000000088947 */ /* 0x000fea0003800000 */
[----:B------:R0:W5:Y:S01]  /*0ec0*/  LD.E R3, desc[UR16][R6.64] ;  /* 0x0000001006037980 */ /* 0x000162000c101900 */
[----:B------:R-:W-:Y:S05]  /*0ed0*/  BRA `(.L_x_9) ;  /* 0x0000000000207947 */ /* 0x000fea0003800000 */
.L_x_8:
[----:B------:R-:W-:Y:S02]  /*0ee0*/  ULDC.64 UR4, c[0x0][0x588] ;  /* 0x0001620000047ab9 */ /* 0x000fe40000000a00 */
[----:B------:R-:W-:-:S04]  /*0ef0*/  ISETP.NE.U32.AND P0, PT, RZ, UR4, PT ;  /* 0x00000004ff007c0c */ /* 0x000fc8000bf05070 */
[----:B------:R-:W-:-:S13]  /*0f00*/  ISETP.NE.AND.EX P0, PT, RZ, UR5, PT, P0 ;  /* 0x00000005ff007c0c */ /* 0x000fda000bf05300 */
[----:B------:R-:W-:Y:S05]  /*0f10*/  @!P0 BRA `(.L_x_10) ;  /* 0x00000000000c8947 */ /* 0x000fea0003800000 */
[----:B------:R-:W0:Y:S02]  /*0f20*/  LDC.64 R6, c[0x0][0x588] ;  /* 0x00016200ff067b82 */ /* 0x000e240000000a00 */
[----:B0-----:R1:W5:Y:S01]  /*0f30*/  LDG.E R3, desc[UR16][R6.64] ;  /* 0x0000001006037981 */ /* 0x001362000c1e1900 */
[----:B------:R-:W-:Y:S05]  /*0f40*/  BRA `(.L_x_9) ;  /* 0x0000000000047947 */ /* 0x000fea0003800000 */
.L_x_10:
[----:B------:R-:W2:Y:S02]  /*0f50*/  LDC R3, c[0x0][0x580] ;  /* 0x00016000ff037b82 */ /* 0x000ea40000000800 */
.L_x_9:
[----:B------:R-:W-:Y:S02]  /*0f60*/  ULDC.64 UR4, c[0x0][0x5a0] ;  /* 0x0001680000047ab9 */ /* 0x000fe40000000a00 */
[----:B------:R-:W-:-:S04]  /*0f70*/  ISETP.NE.U32.AND P0, PT, RZ, UR4, PT ;  /* 0x00000004ff007c0c */ /* 0x000fc8000bf05070 */
[----:B------:R-:W-:-:S13]  /*0f80*/  ISETP.NE.AND.EX P0, PT, RZ, UR5, PT, P0 ;  /* 0x00000005ff007c0c */ /* 0x000fda000bf05300 */
[----:B------:R-:W-:Y:S05]  /*0f90*/  @!P0 BRA `(.L_x_11) ;  /* 0x00000000001c8947 */ /* 0x000fea0003800000 */
[----:B01----:R-:W0:Y:S02]  /*0fa0*/  LDC.64 R6, c[0x0][0x5a0] ;  /* 0x00016800ff067b82 */ /* 0x003e240000000a00 */
[----:B0-----:R-:W3:Y:S02]  /*0fb0*/  LDG.E.64 R6, desc[UR16][R6.64] ;  /* 0x0000001006067981 */ /* 0x001ee4000c1e1b00 */
[----:B---3--:R-:W-:-:S04]  /*0fc0*/  ISETP.NE.U32.AND P0, PT, R6, RZ, PT ;  /* 0x000000ff0600720c */ /* 0x008fc80003f05070 */
[----:B------:R-:W-:-:S13]  /*0fd0*/  ISETP.NE.AND.EX P0, PT, R7, RZ, PT, P0 ;  /* 0x000000ff0700720c */ /* 0x000fda0003f05300 */
[----:B------:R-:W-:Y:S05]  /*0fe0*/  @!P0 BRA `(.L_x_11) ;  /* 0x0000000000088947 */ /* 0x000fea0003800000 */
[----:B------:R0:W5:Y:S01]  /*0ff0*/  LD.E R10, desc[UR16][R6.64] ;  /* 0x00000010060a7980 */ /* 0x000162000c101900 */
[----:B------:R-:W-:Y:S05]  /*1000*/  BRA `(.L_x_12) ;  /* 0x0000000000207947 */ /* 0x000fea0003800000 */
.L_x_11:
[----:B------:R-:W-:Y:S02]  /*1010*/  ULDC.64 UR4, c[0x0][0x590] ;  /* 0x0001640000047ab9 */ /* 0x000fe40000000a00 */
[----:B------:R-:W-:-:S04]  /*1020*/  ISETP.NE.U32.AND P0, PT, RZ, UR4, PT ;  /* 0x00000004ff007c0c */ /* 0x000fc8000bf05070 */
[----:B------:R-:W-:-:S13]  /*1030*/  ISETP.NE.AND.EX P0, PT, RZ, UR5, PT, P0 ;  /* 0x00000005ff007c0c */ /* 0x000fda000bf05300 */
[----:B------:R-:W-:Y:S05]  /*1040*/  @!P0 BRA `(.L_x_13) ;  /* 0x00000000000c8947 */ /* 0x000fea0003800000 */
[----:B------:R-:W3:Y:S02]  /*1050*/  LDC.64 R10, c[0x0][0x590] ;  /* 0x00016400ff0a7b82 */ /* 0x000ee40000000a00 */
[----:B---3--:R3:W5:Y:S01]  /*1060*/  LDG.E R10, desc[UR16][R10.64] ;  /* 0x000000100a0a7981 */ /* 0x008762000c1e1900 */
[----:B------:R-:W-:Y:S05]  /*1070*/  BRA `(.L_x_12) ;  /* 0x0000000000047947 */ /* 0x000fea0003800000 */
.L_x_13:
[----:B------:R-:W4:Y:S02]  /*1080*/  LDC R10, c[0x0][0x584] ;  /* 0x00016100ff0a7b82 */ /* 0x000f240000000800 */
.L_x_12:
[----:B------:R-:W-:-:S13]  /*1090*/  LOP3.LUT P0, RZ, R9, 0xff, RZ, 0xc0, !PT ;  /* 0x000000ff09ff7812 */ /* 0x000fda000780c0ff */
[----:B------:R-:W-:Y:S05]  /*10a0*/  @!P0 EXIT ;  /* 0x000000000000894d */ /* 0x000fea0003800000 */
[----:B------:R-:W-:Y:S01]  /*10b0*/  ULDC UR4, c[0x0][0x28c] ;  /* 0x0000a30000047ab9 */ /* 0x000fe20000000800 */
[----:B------:R-:W-:Y:S01]  /*10c0*/  LOP3.LUT R80, R4, 0x1, RZ, 0xfc, !PT ;  /* 0x0000000104507812 */ /* 0x000fe200078efcff */
[----:B------:R-:W-:-:S04]  /*10d0*/  UIADD3 UR4, UR4, 0x3f, URZ ;  /* 0x0000003f04047890 */ /* 0x000fc8000fffe03f */
[----:B------:R-:W-:-:S04]  /*10e0*/  USHF.R.S32.HI UR5, URZ, 0x1f, UR4 ;  /* 0x0000001f3f057899 */ /* 0x000fc80008011404 */
[----:B------:R-:W-:-:S03]  /*10f0*/  ULEA.HI UR5, UR5, UR4, URZ, 0x6 ;  /* 0x0000000405057291 */ /* 0x000fc6000f8f303f */
[----:B------:R-:W-:Y:S01]  /*1100*/  UMOV UR4, URZ ;  /* 0x0000003f00047c82 */ /* 0x000fe20008000000 */
[----:B------:R-:W-:-:S03]  /*1110*/  USHF.R.S32.HI UR9, URZ, 0x6, UR5 ;  /* 0x000000063f097899 */ /* 0x000fc60008011405 */
[----:B------:R-:W-:-:S09]  /*1120*/  UMOV UR5, URZ ;  /* 0x0000003f00057c82 */ /* 0x000fd20008000000 */
.L_x_102:
[----:B01----:R-:W-:Y:S01]  /*1130*/  LOP3.LUT R6, R2, 0x80, RZ, 0xc0, !PT ;  /* 0x0000008002067812 */ /* 0x003fe200078ec0ff */
[----:B------:R-:W0:Y:S01]  /*1140*/  S2UR UR13, SR_CgaCtaId ;  /* 0x00000000000d79c3 */ /* 0x000e220000008800 */
[----:B------:R-:W-:Y:S01]  /*1150*/  UMOV UR12, 0x400 ;  /* 0x00000400000c7882 */ /* 0x000fe20000000000 */
[----:B------:R-:W-:Y:S01]  /*1160*/  UMOV UR6, URZ ;  /* 0x0000003f00067c82 */ /* 0x000fe20008000000 */
[----:B------:R-:W-:Y:S01]  /*1170*/  SHF.R.U32.HI R6, RZ, 0x7, R6 ;  /* 0x00000007ff067819 */ /* 0x000fe20000011606 */
[----:B------:R-:W-:Y:S01]  /*1180*/  UMOV UR7, URZ ;  /* 0x0000003f00077c82 */ /* 0x000fe20008000000 */
[----:B------:R-:W-:Y:S01]  /*1190*/  UMOV UR18, UR5 ;  /* 0x0000000500127c82 */ /* 0x000fe20008000000 */
[----:B------:R-:W-:Y:S01]  /*11a0*/  CS2R R14, SRZ ;  /* 0x00000000000e7805 */ /* 0x000fe2000001ff00 */
[----:B---3--:R-:W-:Y:S01]  /*11b0*/  IMAD.MOV.U32 R11, RZ, RZ, RZ ;  /* 0x000000ffff0b7224 */ /* 0x008fe200078e00ff */
[----:B------:R-:W1:Y:S01]  /*11c0*/  LDC R7, c[0x0][0x28c] ;  /* 0x0000a300ff077b82 */ /* 0x000e620000000800 */
[----:B------:R-:W3:Y:S01]  /*11d0*/  SHFL.IDX PT, R6, R6, RZ, 0x1f ;  /* 0x00001fff06067589 */ /* 0x000ee200000e0000 */
[----:B------:R-:W-:-:S02]  /*11e0*/  CS2R R18, SRZ ;  /* 0x0000000000127805 */ /* 0x000fc4000001ff00 */
[----:B------:R-:W-:Y:S02]  /*11f0*/  CS2R R20, SRZ ;  /* 0x0000000000147805 */ /* 0x000fe4000001ff00 */
[----:B------:R-:W-:Y:S02]  /*1200*/  CS2R R22, SRZ ;  /* 0x0000000000167805 */ /* 0x000fe4000001ff00 */
[----:B------:R-:W-:Y:S02]  /*1210*/  CS2R R56, SRZ ;  /* 0x0000000000387805 */ /* 0x000fe4000001ff00 */
[----:B------:R-:W-:Y:S02]  /*1220*/  CS2R R58, SRZ ;  /* 0x00000000003a7805 */ /* 0x000fe4000001ff00 */
[----:B------:R-:W-:Y:S02]  /*1230*/  CS2R R60, SRZ ;  /* 0x00000000003c7805 */ /* 0x000fe4000001ff00 */
[----:B------:R-:W-:-:S02]  /*1240*/  CS2R R62, SRZ ;  /* 0x00000000003e7805 */ /* 0x000fc4000001ff00 */
[----:B------:R-:W-:Y:S02]  /*1250*/  CS2R R64, SRZ ;  /* 0x0000000000407805 */ /* 0x000fe4000001ff00 */
[----:B------:R-:W-:Y:S01]  /*1260*/  CS2R R66, SRZ ;  /* 0x0000000000427805 */ /* 0x000fe2000001ff00 */
[----:B------:R-:W-:Y:S01]  /*1270*/  IMAD.MOV.U32 R68, RZ, RZ, RZ ;  /* 0x000000ffff447224 */ /* 0x000fe200078e00ff */
[----:B------:R-:W-:Y:S02]  /*1280*/  CS2R R70, SRZ ;  /* 0x0000000000467805 */ /* 0x000fe4000001ff00 */
[----:B------:R-:W-:Y:S02]  /*1290*/  CS2R R72, SRZ ;  /* 0x0000000000487805 */ /* 0x000fe4000001ff00 */
[----:B------:R-:W-:Y:S02]  /*12a0*/  CS2R R74, SRZ ;  /* 0x00000000004a7805 */ /* 0x000fe4000001ff00 */
[----:B------:R-:W-:-:S02]  /*12b0*/  CS2R R76, SRZ ;  /* 0x00000000004c7805 */ /* 0x000fc4000001ff00 */
[----:B------:R-:W-:Y:S01]  /*12c0*/  CS2R R78, SRZ ;  /* 0x00000000004e7805 */ /* 0x000fe2000001ff00 */
[----:B------:R-:W-:Y:S01]  /*12d0*/  IMAD.U32 R9, RZ, RZ, UR4 ;  /* 0x00000004ff097e24 */ /* 0x000fe2000f8e00ff */
[----:B------:R-:W-:Y:S02]  /*12e0*/  CS2R R24, SRZ ;  /* 0x0000000000187805 */ /* 0x000fe4000001ff00 */
[----:B------:R-:W-:Y:S02]  /*12f0*/  CS2R R26, SRZ ;  /* 0x00000000001a7805 */ /* 0x000fe4000001ff00 */
[----:B------:R-:W-:Y:S02]  /*1300*/  CS2R R28, SRZ ;  /* 0x00000000001c7805 */ /* 0x000fe4000001ff00 */
[----:B------:R-:W-:Y:S02]  /*1310*/  CS2R R30, SRZ ;  /* 0x00000000001e7805 */ /* 0x000fe4000001ff00 */
[----:B------:R-:W-:-:S02]  /*1320*/  CS2R R32, SRZ ;  /* 0x0000000000207805 */ /* 0x000fc4000001ff00 */
[----:B------:R-:W-:Y:S02]  /*1330*/  CS2R R34, SRZ ;  /* 0x0000000000227805 */ /* 0x000fe4000001ff00 */
[----:B-1----:R-:W-:Y:S02]  /*1340*/  ISETP.GE.AND P0, PT, R7, 0x1, PT ;  /* 0x000000010700780c */ /* 0x002fe40003f06270 */
[----:B------:R-:W-:Y:S02]  /*1350*/  CS2R R36, SRZ ;  /* 0x0000000000247805 */ /* 0x000fe4000001ff00 */
[----:B---3--:R-:W-:Y:S02]  /*1360*/  R2UR UR8, R6 ;  /* 0x00000000060872ca */ /* 0x008fe400000e0000 */
[----:B------:R-:W-:Y:S02]  /*1370*/  CS2R R38, SRZ ;  /* 0x0000000000267805 */ /* 0x000fe4000001ff00 */
[----:B------:R-:W-:-:S02]  /*1380*/  CS2R R40, SRZ ;  /* 0x0000000000287805 */ /* 0x000fc4000001ff00 */
[----:B------:R-:W-:Y:S02]  /*1390*/  CS2R R42, SRZ ;  /* 0x00000000002a7805 */ /* 0x000fe4000001ff00 */
[----:B------:R-:W-:Y:S02]  /*13a0*/  CS2R R44, SRZ ;  /* 0x00000000002c7805 */ /* 0x000fe4000001ff00 */
[----:B------:R-:W-:Y:S02]  /*13b0*/  CS2R R46, SRZ ;  /* 0x00000000002e7805 */ /* 0x000fe4000001ff00 */
[----:B------:R-:W-:Y:S02]  /*13c0*/  CS2R R48, SRZ ;  /* 0x0000000000307805 */ /* 0x000fe4000001ff00 */
[----:B------:R-:W-:Y:S02]  /*13d0*/  CS2R R50, SRZ ;  /* 0x0000000000327805 */ /* 0x000fe4000001ff00 */
[----:B------:R-:W-:-:S02]  /*13e0*/  CS2R R52, SRZ ;  /* 0x0000000000347805 */ /* 0x000fc4000001ff00 */
[----:B------:R-:W-:Y:S01]  /*13f0*/  CS2R R54, SRZ ;  /* 0x0000000000367805 */ /* 0x000fe2000001ff00 */
[----:B------:R-:W-:-:S04]  /*1400*/  ULEA.HI UR10, UR8, UR8, URZ, 0x1 ;  /* 0x00000008080a7291 */ /* 0x000fc8000f8f083f */
[----:B------:R-:W-:Y:S02]  /*1410*/  ULOP3.LUT UR11, UR10, 0xffffe, URZ, 0xc0, !UPT ;  /* 0x000ffffe0a0b7892 */ /* 0x000fe4000f8ec03f */
[----:B0-----:R-:W-:Y:S02]  /*1420*/  ULEA UR10, UR13, UR12, 0x18 ;  /* 0x0000000c0d0a7291 */ /* 0x001fe4000f8ec03f */
[----:B------:R-:W-:-:S03]  /*1430*/  UIADD3 UR11, UR8, -UR11, URZ ;  /* 0x8000000b080b7290 */ /* 0x000fc6000fffe03f */
[----:B------:R-:W-:Y:S01]  /*1440*/  UMOV UR8, URZ ;  /* 0x0000003f00087c82 */ /* 0x000fe20008000000 */
[----:B------:R-:W-:-:S04]  /*1450*/  ULEA UR11, UR11, UR10, 0xc ;  /* 0x0000000a0b0b7291 */ /* 0x000fc8000f8e603f */
[----:B------:R-:W-:-:S04]  /*1460*/  UIADD3 UR11, UR11, 0x200, URZ ;  /* 0x000002000b0b7890 */ /* 0x000fc8000fffe03f */
[----:B------:R-:W-:-:S04]  /*1470*/  USHF.R.U32.HI UR11, URZ, 0x4, UR11 ;  /* 0x000000043f0b7899 */ /* 0x000fc8000801160b */
[----:B------:R-:W-:Y:S01]  /*1480*/  ULOP3.LUT UR11, UR11, 0x3fff, URZ, 0xc0, !UPT ;  /* 0x00003fff0b0b7892 */ /* 0x000fe2000f8ec03f */
[----:B-----5:R-:W-:Y:S11]  /*1490*/  @!P0 BRA `(.L_x_14) ;  /* 0x0000000400708947 */ /* 0x020ff60003800000 */
[----:B------:R-:W-:-:S13]  /*14a0*/  ISETP.NE.AND P1, PT, R80, 0x3, PT ;  /* 0x000000035000780c */ /* 0x000fda0003f25270 */
[----:B------:R-:W-:Y:S05]  /*14b0*/  @!P1 BRA `(.L_x_15) ;  /* 0x0000000000049947 */ /* 0x000fea0003800000 */
[----:B------:R-:W-:Y:S01]  /*14c0*/  BPT.TRAP 0x1 ;  /* 0x000000040000795c */ /* 0x000fe20000300000 */
.L_x_15:
[----:B------:R-:W-:Y:S01]  /*14d0*/  ULEA UR6, UR5, UR10, 0x3 ;  /* 0x0000000a05067291 */ /* 0x000fe2000f8e183f */
[----:B------:R-:W-:-:S05]  /*14e0*/  IMAD.U32 R6, RZ, RZ, UR4 ;  /* 0x00000004ff067e24 */ /* 0x000fca000f8e00ff */
[----:B------:R-:W-:-:S04]  /*14f0*/  SHF.L.U32 R6, R6, 0x1f, RZ ;  /* 0x0000001f06067819 */ /* 0x000fc800000006ff */
[----:B------:R0:W1:Y:S01]  /*1500*/  SYNCS.PHASECHK.TRANS64.TRYWAIT P0, [UR6], R6 ;  /* 0x00000006ff0075a7 */ /* 0x0000620008000146 */
[----:B------:R-:W-:Y:S05]  /*1510*/  @!P1 BRA `(.L_x_16) ;  /* 0x0000000000049947 */ /* 0x000fea0003800000 */
[----:B------:R-:W-:Y:S01]  /*1520*/  BPT.TRAP 0x1 ;  /* 0x000000040000795c */ /* 0x000fe20000300000 */
.L_x_16:
[----:B-1----:R-:W-:Y:S05]  /*1530*/  @P0 BRA `(.L_x_17) ;  /* 0x0000000000080947 */ /* 0x002fea0003800000 */
[----:B------:R-:W1:Y:S02]  /*1540*/  SYNCS.PHASECHK.TRANS64.TRYWAIT P0, [UR6], R6 ;  /* 0x00000006ff0075a7 */ /* 0x000e640008000146 */
[----:B-1----:R-:W-:Y:S05]  /*1550*/  @!P0 BRA `(.L_x_18) ;  /* 0x0000005c00488947 */ /* 0x002fea0003800000 */
.L_x_17:
[----:B------:R-:W-:Y:S01]  /*1560*/  UIADD3 UR6, UR10, 0x24200, URZ ;  /* 0x000242000a067890 */ /* 0x000fe2000fffe03f */
[----:B------:R-:W-:Y:S01]  /*1570*/  WARPGROUP.ARRIVE ;  /* 0x00000000000079c5 */ /* 0x000fe20000000000 */
[----:B------:R-:W-:Y:S01]  /*1580*/  ULOP3.LUT UR12, UR11, 0x10000, URZ, 0xfc, !UPT ;  /* 0x000100000b0c7892 */ /* 0x000fe2000f8efc3f */
[----:B------:R-:W-:Y:S01]  /*1590*/  CS2R R14, SRZ ;  /* 0x00000000000e7805 */ /* 0x000fe2000001ff00 */
[----:B------:R-:W-:Y:S01]  /*15a0*/  USHF.R.U32.HI UR6, URZ, 0x4, UR6 ;  /* 0x000000043f067899 */ /* 0x000fe20008011606 */
[----:B------:R-:W-:Y:S01]  /*15b0*/  IMAD.MOV.U32 R11, RZ, RZ, RZ ;  /* 0x000000ffff0b7224 */ /* 0x000fe200078e00ff */
[----:B------:R-:W-:Y:S01]  /*15c0*/  ULEA UR12, UR5, UR12, 0x9 ;  /* 0x0000000c050c7291 */ /* 0x000fe2000f8e483f */
[----:B------:R-:W-:Y:S01]  /*15d0*/  CS2R R18, SRZ ;  /* 0x0000000000127805 */ /* 0x000fe2000001ff00 */
[----:B------:R-:W-:Y:S01]  /*15e0*/  ULOP3.LUT UR6, UR6, 0x3fff, URZ, 0xc0, !UPT ;  /* 0x00003fff06067892 */ /* 0x000fe2000f8ec03f */
[----:B------:R-:W-:Y:S01]  /*15f0*/  CS2R R20, SRZ ;  /* 0x0000000000147805 */ /* 0x000fe2000001ff00 */
[----:B------:R-:W-:Y:S01]  /*1600*/  UMOV UR13, 0x80000020 ;  /* 0x80000020000d7882 */ /* 0x000fe20000000000 */
[----:B------:R-:W-:Y:S01]  /*1610*/  UMOV UR15, 0x80000020 ;  /* 0x80000020000f7882 */ /* 0x000fe20000000000 */
[----:B------:R-:W-:Y:S01]  /*1620*/  ULOP3.LUT UR6, UR6, 0x10000, URZ, 0xfc, !UPT ;  /* 0x0001000006067892 */ /* 0x000fe2000f8efc3f */
[----:B------:R-:W-:Y:S01]  /*1630*/  CS2R R22, SRZ ;  /* 0x0000000000167805 */ /* 0x000fe2000001ff00 */
[----:B------:R-:W-:Y:S01]  /*1640*/  ULDC UR7, c[0x0][0x50c] ;  /* 0x0001430000077ab9 */ /* 0x000fe20000000800 */
[----:B------:R-:W-:Y:S01]  /*1650*/  CS2R R56, SRZ ;  /* 0x0000000000387805 */ /* 0x000fe2000001ff00 */
[----:B------:R-:W-:Y:S01]  /*1660*/  ULEA UR14, UR5, UR6, 0x8 ;  /* 0x00000006050e7291 */ /* 0x000fe2000f8e403f */
[----:B------:R-:W-:Y:S01]  /*1670*/  CS2R R58, SRZ ;  /* 0x00000000003a7805 */ /* 0x000fe2000001ff00 */
[----:B------:R-:W-:Y:S01]  /*1680*/  UISETP.NE.AND UP0, UPT, UR7, 0x2, UPT ;  /* 0x000000020700788c */ /* 0x000fe2000bf05270 */
[----:B------:R-:W-:Y:S01]  /*1690*/  CS2R R60, SRZ ;  /* 0x00000000003c7805 */ /* 0x000fe2000001ff00 */
[----:B------:R-:W-:Y:S01]  /*16a0*/  UMOV UR6, 0x2 ;  /* 0x0000000200067882 */ /* 0x000fe20000000000 */
[----:B------:R-:W-:Y:S01]  /*16b0*/  CS2R R62, SRZ ;  /* 0x00000000003e7805 */ /* 0x000fe2000001ff00 */
[----:B------:R-:W-:Y:S01]  /*16c0*/  USEL UR7, URZ, 0x1, UP0 ;  /* 0x000000013f077887 */ /* 0x000fe20008000000 */
[----:B------:R-:W-:-:S02]  /*16d0*/  CS2R R64, SRZ ;  /* 0x0000000000407805 */ /* 0x000fc4000001ff00 */
[----:B------:R-:W-:Y:S01]  /*16e0*/  CS2R R66, SRZ ;  /* 0x0000000000427805 */ /* 0x000fe2000001ff00 */
[----:B------:R-:W-:Y:S01]  /*16f0*/  QGMMA.64x64x32.F32.E5M2.E5M2 R24, gdesc[UR12], RZ, !UPT ;  /* 0x00e000000c1879f3 */ /* 0x000fe2000c7038ff */
[----:B------:R-:W-:Y:S01]  /*1700*/  UIADD3 UR12, UR12, 0x2, URZ ;  /* 0x000000020c0c7890 */ /* 0x000fe2000fffe03f */
[----:B------:R-:W-:Y:S01]  /*1710*/  IMAD.MOV.U32 R68, RZ, RZ, RZ ;  /* 0x000000ffff447224 */ /* 0x000fe200078e00ff */
[----:B------:R-:W-:Y:S01]  /*1720*/  ISETP.NE.AND P0, PT, RZ, UR7, PT ;  /* 0x00000007ff007c0c */ /* 0x000fe2000bf05270 */
[----:B------:R-:W-:Y:S01]  /*1730*/  UIADD3 UR14, UR14, 0x2, URZ ;  /* 0x000000020e0e7890 */ /* 0x000fe2000fffe03f */
[----:B------:R-:W-:Y:S01]  /*1740*/  CS2R R70, SRZ ;  /* 0x0000000000467805 */ /* 0x000fe2000001ff00 */
[----:B------:R-:W-:Y:S01]  /*1750*/  UMOV UR13, 0x80000020 ;  /* 0x80000020000d7882 */ /* 0x000fe20000000000 */
[----:B------:R-:W-:Y:S01]  /*1760*/  UMOV UR15, 0x80000020 ;  /* 0x80000020000f7882 */ /* 0x000fe20000000000 */
[----:B------:R-:W-:Y:S02]  /*1770*/  CS2R R72, SRZ ;  /* 0x0000000000487805 */ /* 0x000fe4000001ff00 */
[----:B------:R-:W-:-:S02]  /*1780*/  CS2R R74, SRZ ;  /* 0x00000000004a7805 */ /* 0x000fc4000001ff00 */
[----:B------:R-:W-:Y:S02]  /*1790*/  CS2R R76, SRZ ;  /* 0x00000000004c7805 */ /* 0x000fe4000001ff00 */
[----:B------:R-:W-:Y:S01]  /*17a0*/  CS2R R78, SRZ ;  /* 0x00000000004e7805 */ /* 0x000fe2000001ff00 */
[----:B------:R-:W-:Y:S01]  /*17b0*/  QGMMA.64x64x32.F32.E5M2.E5M2 R24, gdesc[UR12], R24, gsb0 ;  /* 0x00e000000c1879f3 */ /* 0x000fe20008003818 */
[----:B------:R-:W-:Y:S05]  /*17c0*/  @!P0 BRA `(.L_x_19) ;  /* 0x0000000000888947 */ /* 0x000fea0003800000 */
[----:B------:R-:W-:Y:S02]  /*17d0*/  WARPGROUP.DEPBAR.LE gsb0, 0x0 ;  /* 0x00008000000079c5 */ /* 0x000fe40000010000 */
[----:B------:R-:W-:-:S01]  /*17e0*/  FADD R79, RZ, R24 ;  /* 0x00000018ff4f7221 */ /* 0x000fc20000000000 */
[----:B------:R-:W-:Y:S01]  /*17f0*/  FADD R78, RZ, R25 ;  /* 0x00000019ff4e7221 */ /* 0x000fe20000000000 */
        /* <DEDUP_REMOVED lines=30> */
[----:B------:R-:W-:-:S06]  /*19e0*/  UMOV UR6, URZ ;  /* 0x0000003f00067c82 */ /* 0x000fcc0008000000 */
.L_x_19:
[----:B------:R-:W-:-:S04]  /*19f0*/  UIADD3 UR18, UR5, 0x1, URZ ;  /* 0x0000000105127890 */ /* 0x000fc8000fffe03f */
[----:B------:R-:W-:-:S04]  /*1a00*/  UISETP.NE.AND UP0, UPT, UR18, 0x12, UPT ;  /* 0x000000121200788c */ /* 0x000fc8000bf05270 */
[----:B------:R-:W-:Y:S02]  /*1a10*/  USEL UR8, URZ, 0x1, UP0 ;  /* 0x000000013f087887 */ /* 0x000fe40008000000 */
[----:B------:R-:W-:Y:S02]  /*1a20*/  USEL UR18, UR18, URZ, UP0 ;  /* 0x0000003f12127287 */ /* 0x000fe40008000000 */
[----:B------:R-:W-:-:S06]  /*1a30*/  ULOP3.LUT UR8, UR4, UR8, URZ, 0x3c, !UPT ;  /* 0x0000000804087292 */ /* 0x000fcc000f8e3c3f */
[----:B------:R-:W-:Y:S01]  /*1a40*/  IMAD.U32 R9, RZ, RZ, UR8 ;  /* 0x00000008ff097e24 */ /* 0x000fe2000f8e00ff */
[----:B------:R-:W-:-:S06]  /*1a50*/  UMOV UR8, 0x1 ;  /* 0x0000000100087882 */ /* 0x000fcc0000000000 */
.L_x_14:
[----:B------:R-:W-:-:S04]  /*1a60*/  UISETP.LT.AND UP0, UPT, UR9, 0x1, UPT ;  /* 0x000000010900788c */ /* 0x000fc8000bf01270 */
[----:B------:R-:W-:-:S04]  /*1a70*/  USEL UR12, UR9, 0x1, UP0 ;  /* 0x00000001090c7887 */ /* 0x000fc80008000000 */
[----:B------:R-:W-:-:S04]  /*1a80*/  UIADD3 UR12, UR9, -UR12, URZ ;  /* 0x8000000c090c7290 */ /* 0x000fc8000fffe03f */
[----:B------:R-:W-:-:S06]  /*1a90*/  UISETP.GE.AND UP0, UPT, UR12, 0x1, UPT ;  /* 0x000000010c00788c */ /* 0x000fcc000bf06270 */
[----:B------:R-:W-:-:S13]  /*1aa0*/  PLOP3.LUT P0, PT, PT, PT, UP0, 0x80, 0x0 ;  /* 0x000000000000781c */ /* 0x000fda0003f0f008 */
[----:B------:R-:W-:Y:S05]  /*1ab0*/  @!P0 BRA `(.L_x_20) ;  /* 0x0000000400848947 */ /* 0x000fea0003800000 */
[----:B01----:R-:W-:Y:S01]  /*1ac0*/  IMAD.U32 R6, RZ, RZ, UR12 ;  /* 0x0000000cff067e24 */ /* 0x003fe2000f8e00ff */
[----:B------:R-:W-:Y:S01]  /*1ad0*/  UMOV UR19, UR5 ;  /* 0x0000000500137c82 */ /* 0x000fe20008000000 */
[----:B------:R-:W-:-:S05]  /*1ae0*/  ULDC UR20, c[0x0][0x50c] ;  /* 0x0001430000147ab9 */ /* 0x000fca0000000800 */
.L_x_28:
[----:B------:R-:W-:-:S13]  /*1af0*/  ISETP.NE.AND P1, PT, R80, 0x3, PT ;  /* 0x000000035000780c */ /* 0x000fda0003f25270 */
[----:B01----:R-:W-:Y:S05]  /*1b00*/  @!P1 BRA `(.L_x_21) ;  /* 0x0000000000049947 */ /* 0x003fea0003800000 */
[----:B------:R-:W-:Y:S01]  /*1b10*/  BPT.TRAP 0x1 ;  /* 0x000000040000795c */ /* 0x000fe20000300000 */
.L_x_21:
[----:B------:R-:W0:Y:S01]  /*1b20*/  S2UR UR12, SR_CgaCtaId ;  /* 0x00000000000c79c3 */ /* 0x000e220000008800 */
[----:B------:R-:W-:Y:S01]  /*1b30*/  UMOV UR10, 0x400 ;  /* 0x00000400000a7882 */ /* 0x000fe20000000000 */
[----:B------:R-:W-:Y:S01]  /*1b40*/  SHF.L.U32 R7, R9, 0x1f, RZ ;  /* 0x0000001f09077819 */ /* 0x000fe200000006ff */
[----:B0-----:R-:W-:-:S04]  /*1b50*/  ULEA UR10, UR12, UR10, 0x18 ;  /* 0x0000000a0c0a7291 */ /* 0x001fc8000f8ec03f */
[----:B------:R-:W-:-:S09]  /*1b60*/  ULEA UR12, UR18, UR10, 0x3 ;  /* 0x0000000a120c7291 */ /* 0x000fd2000f8e183f */
[----:B------:R0:W1:Y:S01]  /*1b70*/  SYNCS.PHASECHK.TRANS64.TRYWAIT P0, [UR12], R7 ;  /* 0x00000007ff0075a7 */ /* 0x000062000800014c */
[----:B------:R-:W-:Y:S05]  /*1b80*/  @!P1 BRA `(.L_x_22) ;  /* 0x0000000000049947 */ /* 0x000fea0003800000 */
[----:B------:R-:W-:Y:S01]  /*1b90*/  BPT.TRAP 0x1 ;  /* 0x000000040000795c */ /* 0x000fe20000300000 */
.L_x_22:
[----:B-1----:R-:W-:Y:S05]  /*1ba0*/  @P0 BRA `(.L_x_23) ;  /* 0x0000000000080947 */ /* 0x002fea0003800000 */
[----:B------:R-:W1:Y:S02]  /*1bb0*/  SYNCS.PHASECHK.TRANS64.TRYWAIT P0, [UR12], R7 ;  /* 0x00000007ff0075a7 */ /* 0x000e64000800014c */
[----:B-1----:R-:W-:Y:S05]  /*1bc0*/  @!P0 BRA `(.L_x_24) ;  /* 0x0000005400c48947 */ /* 0x002fea0003800000 */
.L_x_23:
[----:B------:R-:W-:Y:S01]  /*1bd0*/  UIADD3 UR12, UR10, 0x24200, URZ ;  /* 0x000242000a0c7890 */ /* 0x000fe2000fffe03f */
[----:B------:R-:W-:Y:S01]  /*1be0*/  WARPGROUP.ARRIVE ;  /* 0x00000000000079c5 */ /* 0x000fe20000000000 */
[----:B------:R-:W-:Y:S02]  /*1bf0*/  UISETP.NE.AND UP0, UPT, UR7, URZ, UPT ;  /* 0x0000003f0700728c */ /* 0x000fe4000bf05270 */
[----:B------:R-:W-:Y:S02]  /*1c00*/  USHF.R.U32.HI UR12, URZ, 0x4, UR12 ;  /* 0x000000043f0c7899 */ /* 0x000fe4000801160c */
[----:B------:R-:W-:Y:S02]  /*1c10*/  USEL UR8, UR8, URZ, !UP0 ;  /* 0x0000003f08087287 */ /* 0x000fe4000c000000 */
[----:B------:R-:W-:Y:S02]  /*1c20*/  ULOP3.LUT UR7, UR12, 0x3fff, URZ, 0xc0, !UPT ;  /* 0x00003fff0c077892 */ /* 0x000fe4000f8ec03f */
[----:B------:R-:W-:-:S02]  /*1c30*/  ULOP3.LUT UR12, UR11, 0x10000, URZ, 0xfc, !UPT ;  /* 0x000100000b0c7892 */ /* 0x000fc4000f8efc3f */
[----:B------:R-:W-:Y:S02]  /*1c40*/  ULOP3.LUT UR7, UR7, 0x10000, URZ, 0xfc, !UPT ;  /* 0x0001000007077892 */ /* 0x000fe4000f8efc3f */
[----:B------:R-:W-:Y:S02]  /*1c50*/  UISETP.NE.U32.AND UP0, UPT, UR8, URZ, UPT ;  /* 0x0000003f0800728c */ /* 0x000fe4000bf05070 */
[----:B------:R-:W-:Y:S02]  /*1c60*/  ULEA UR12, UR18, UR12, 0x9 ;  /* 0x0000000c120c7291 */ /* 0x000fe4000f8e483f */
[----:B------:R-:W-:Y:S01]  /*1c70*/  ULEA UR14, UR18, UR7, 0x8 ;  /* 0x00000007120e7291 */ /* 0x000fe2000f8e403f */
[----:B------:R-:W-:Y:S01]  /*1c80*/  UMOV UR13, 0x80000020 ;  /* 0x80000020000d7882 */ /* 0x000fe20000000000 */
[----:B------:R-:W-:Y:S01]  /*1c90*/  UMOV UR15, 0x80000020 ;  /* 0x80000020000f7882 */ /* 0x000fe20000000000 */
[----:B------:R-:W-:-:S06]  /*1ca0*/  UIADD3 UR6, UR6, 0x2, URZ ;  /* 0x0000000206067890 */ /* 0x000fcc000fffe03f */
[----:B------:R-:W-:Y:S01]  /*1cb0*/  QGMMA.64x64x32.F32.E5M2.E5M2 R24, gdesc[UR12], R24, UP0 ;  /* 0x00e000000c1879f3 */ /* 0x000fe2000bf03818 */
[----:B------:R-:W-:Y:S02]  /*1cc0*/  UIADD3 UR12, UR12, 0x2, URZ ;  /* 0x000000020c0c7890 */ /* 0x000fe4000fffe03f */
[----:B------:R-:W-:Y:S01]  /*1cd0*/  UIADD3 UR14, UR14, 0x2, URZ ;  /* 0x000000020e0e7890 */ /* 0x000fe2000fffe03f */
[----:B------:R-:W-:Y:S01]  /*1ce0*/  UMOV UR13, 0x80000020 ;  /* 0x80000020000d7882 */ /* 0x000fe20000000000 */
[----:B------:R-:W-:Y:S01]  /*1cf0*/  UMOV UR15, 0x80000020 ;  /* 0x80000020000f7882 */ /* 0x000fe20000000000 */
[----:B------:R-:W-:-:S04]  /*1d00*/  UISETP.NE.AND UP0, UPT, UR6, UR20, UPT ;  /* 0x000000140600728c */ /* 0x000fc8000bf05270 */
[----:B------:R-:W-:-:S06]  /*1d10*/  USEL UR7, URZ, 0x1, UP0 ;  /* 0x000000013f077887 */ /* 0x000fcc0008000000 */
[----:B------:R-:W-:Y:S01]  /*1d20*/  ISETP.NE.AND P0, PT, RZ, UR7, PT ;  /* 0x00000007ff007c0c */ /* 0x000fe2000bf05270 */
[----:B------:R-:W-:Y:S03]  /*1d30*/  QGMMA.64x64x32.F32.E5M2.E5M2 R24, gdesc[UR12], R24, gsb0 ;  /* 0x00e000000c1879f3 */ /* 0x000fe60008003818 */
[----:B------:R-:W-:-:S09]  /*1d40*/  WARPGROUP.DEPBAR.LE gsb0, 0x1 ;  /* 0x00008000000079c5 */ /* 0x000fd20000010100 */
[----:B------:R-:W-:Y:S05]  /*1d50*/  @!P0 BRA `(.L_x_25) ;  /* 0x0000000000888947 */ /* 0x000fea0003800000 */
[----:B------:R-:W-:Y:S02]  /*1d60*/  WARPGROUP.DEPBAR.LE gsb0, 0x0 ;  /* 0x00008000000079c5 */ /* 0x000fe40000010000 */
[----:B------:R-:W-:-:S01]  /*1d70*/  FADD R79, R24, R79 ;  /* 0x0000004f184f7221 */ /* 0x000fc20000000000 */
[----:B------:R-:W-:Y:S01]  /*1d80*/  FADD R78, R25, R78 ;  /* 0x0000004e194e7221 */ /* 0x000fe20000000000 */
        /* <DEDUP_REMOVED lines=30> */
[----:B------:R-:W-:-:S06]  /*1f70*/  UMOV UR6, URZ ;  /* 0x0000003f00067c82 */ /* 0x000fcc0008000000 */
.L_x_25:
[----:B------:R-:W-:Y:S05]  /*1f80*/  @!P1 BRA `(.L_x_26) ;  /* 0x0000000000049947 */ /* 0x000fea0003800000 */
[----:B------:R-:W-:Y:S01]  /*1f90*/  BPT.TRAP 0x1 ;  /* 0x000000040000795c */ /* 0x000fe20000300000 */
.L_x_26:
[----:B------:R-:W-:Y:S01]  /*1fa0*/  ULEA UR8, UR19, UR10, 0x3 ;  /* 0x0000000a13087291 */ /* 0x000fe2000f8e183f */
[----:B------:R-:W-:-:S03]  /*1fb0*/  ISETP.GT.U32.AND P0, PT, R4, 0x1, PT ;  /* 0x000000010400780c */ /* 0x000fc60003f04070 */
[----:B------:R-:W-:-:S04]  /*1fc0*/  UIADD3 UR8, UR8, 0x90, URZ ;  /* 0x0000009008087890 */ /* 0x000fc8000fffe03f */
[----:B------:R-:W-:-:S09]  /*1fd0*/  UPRMT UR8, URZ, 0x654, UR8 ;  /* 0x000006543f087896 */ /* 0x000fd20008000008 */
[----:B------:R-:W-:Y:S01]  /*1fe0*/  SYNCS.ARRIVE.TRANS64.RED.A1T0 RZ, [UR8], RZ ;  /* 0x000000ffffff79a7 */ /* 0x000fe20008100408 */
[----:B------:R-:W-:Y:S05]  /*1ff0*/  @P0 BRA `(.L_x_27) ;  /* 0x0000000000040947 */ /* 0x000fea0003800000 */
[----:B------:R-:W-:Y:S01]  /*2000*/  BPT.TRAP 0x1 ;  /* 0x000000040000795c */ /* 0x000fe20000300000 */
.L_x_27:
[----:B------:R-:W-:Y:S01]  /*2010*/  UIADD3 UR18, UR18, 0x1, URZ ;  /* 0x0000000112127890 */ /* 0x000fe2000fffe03f */
[C---:B------:R-:W-:Y:S01]  /*2020*/  ISETP.GT.AND P0, PT, R6.reuse, 0x1, PT ;  /* 0x000000010600780c */ /* 0x040fe20003f04270 */
[----:B------:R-:W-:Y:S01]  /*2030*/  UIADD3 UR19, UR19, 0x1, URZ ;  /* 0x0000000113137890 */ /* 0x000fe2000fffe03f */
[----:B------:R-:W-:Y:S01]  /*2040*/  VIADD R6, R6, 0xffffffff ;  /* 0xffffffff06067836 */ /* 0x000fe20000000000 */
[----:B------:R-:W-:Y:S02]  /*2050*/  UISETP.NE.AND UP0, UPT, UR18, 0x12, UPT ;  /* 0x000000121200788c */ /* 0x000fe4000bf05270 */
[----:B------:R-:W-:Y:S02]  /*2060*/  UISETP.NE.AND UP1, UPT, UR19, 0x12, UPT ;  /* 0x000000121300788c */ /* 0x000fe4000bf25270 */
[----:B------:R-:W-:Y:S02]  /*2070*/  USEL UR8, URZ, 0x1, UP0 ;  /* 0x000000013f087887 */ /* 0x000fe40008000000 */
[----:B------:R-:W-:-:S02]  /*2080*/  USEL UR18, UR18, URZ, UP0 ;  /* 0x0000003f12127287 */ /* 0x000fc40008000000 */
[----:B------:R-:W-:Y:S02]  /*2090*/  USEL UR19, UR19, URZ, UP1 ;  /* 0x0000003f13137287 */ /* 0x000fe40008800000 */
[----:B------:R-:W-:Y:S01]  /*20a0*/  LOP3.LUT R9, R9, UR8, RZ, 0x3c, !PT ;  /* 0x0000000809097c12 */ /* 0x000fe2000f8e3cff */
[----:B------:R-:W-:Y:S01]  /*20b0*/  UMOV UR8, 0x1 ;  /* 0x0000000100087882 */ /* 0x000fe20000000000 */
[----:B------:R-:W-:Y:S08]  /*20c0*/  @P0 BRA `(.L_x_28) ;  /* 0xfffffff800880947 */ /* 0x000ff0000383ffff */
.L_x_20:
[----:B------:R-:W-:Y:S01]  /*20d0*/  UISETP.NE.AND UP0, UPT, UR6, URZ, UPT ;  /* 0x0000003f0600728c */ /* 0x000fe2000bf05270 */
[----:B01----:R-:W0:Y:S03]  /*20e0*/  LDC R6, c[0x0][0x28c] ;  /* 0x0000a300ff067b82 */ /* 0x003e260000000800 */
[----:B------:R-:W-:-:S06]  /*20f0*/  USEL UR6, URZ, 0x1, !UP0 ;  /* 0x000000013f067887 */ /* 0x000fcc000c000000 */
[----:B------:R-:W-:Y:S02]  /*2100*/  ISETP.NE.AND P0, PT, RZ, UR6, PT ;  /* 0x00000006ff007c0c */ /* 0x000fe4000bf05270 */
[----:B0-----:R-:W-:-:S11]  /*2110*/  ISETP.GE.AND P1, PT, R6, 0x1, PT ;  /* 0x000000010600780c */ /* 0x001fd60003f26270 */
[----:B------:R-:W-:Y:S05]  /*2120*/  @!P0 BRA `(.L_x_29) ;  /* 0x0000000000848947 */ /* 0x000fea0003800000 */
[----:B------:R-:W-:Y:S02]  /*2130*/  WARPGROUP.DEPBAR.LE gsb0, 0x0 ;  /* 0x00008000000079c5 */ /* 0x000fe40000010000 */
[----:B------:R-:W-:Y:S01]  /*2140*/  FADD R79, R24, R79 ;  /* 0x0000004f184f7221 */ /* 0x000fe20000000000 */
        /* <DEDUP_REMOVED lines=30> */
[----:B------:R-:W-:-:S07]  /*2330*/  FADD R14, R14, R55 ;  /* 0x000000370e0e7221 */ /* 0x000fce0000000000 */
.L_x_29:
[----:B------:R-:W-:Y:S02]  /*2340*/  WARPGROUP.DEPBAR.LE gsb0, 0x0 ;  /* 0x00008000000079c5 */ /* 0x000fe40000010000 */
[----:B------:R-:W-:Y:S05]  /*2350*/  @!P1 BRA `(.L_x_30) ;  /* 0x0000000000409947 */ /* 0x000fea0003800000 */
[----:B------:R-:W-:-:S13]  /*2360*/  ISETP.NE.AND P0, PT, R80, 0x3, PT ;  /* 0x000000035000780c */ /* 0x000fda0003f05270 */
[----:B------:R-:W-:Y:S05]  /*2370*/  @!P0 BRA `(.L_x_31) ;  /* 0x0000000000048947 */ /* 0x000fea0003800000 */
[----:B------:R-:W-:Y:S01]  /*2380*/  BPT.TRAP 0x1 ;  /* 0x000000040000795c */ /* 0x000fe20000300000 */
.L_x_31:
[----:B------:R-:W-:Y:S01]  /*2390*/  UISETP.LT.AND UP0, UPT, UR9, 0x1, UPT ;  /* 0x000000010900788c */ /* 0x000fe2000bf01270 */
[----:B------:R-:W-:-:S03]  /*23a0*/  ISETP.GT.U32.AND P0, PT, R4, 0x1, PT ;  /* 0x000000010400780c */ /* 0x000fc60003f04070 */
[----:B------:R-:W-:-:S04]  /*23b0*/  USEL UR8, UR9, 0x1, UP0 ;  /* 0x0000000109087887 */ /* 0x000fc80008000000 */
[----:B------:R-:W-:-:S04]  /*23c0*/  UIADD3 UR8, UR5, UR9, -UR8 ;  /* 0x0000000905087290 */ /* 0x000fc8000fffe808 */
[----:B------:R-:W-:-:S04]  /*23d0*/  UIMAD.WIDE.U32 UR6, UR8, 0x38e38e39, URZ ;  /* 0x38e38e39080678a5 */ /* 0x000fc8000f8e003f */
[----:B------:R-:W-:-:S04]  /*23e0*/  USHF.R.U32.HI UR6, URZ, 0x2, UR7 ;  /* 0x000000023f067899 */ /* 0x000fc80008011607 */
[----:B------:R-:W-:-:S04]  /*23f0*/  UIMAD UR8, UR6, -0x12, UR8 ;  /* 0xffffffee060878a4 */ /* 0x000fc8000f8e0208 */
[----:B------:R-:W-:-:S04]  /*2400*/  ULEA UR8, UR8, UR10, 0x3 ;  /* 0x0000000a08087291 */ /* 0x000fc8000f8e183f */
[----:B------:R-:W-:-:S04]  /*2410*/  UIADD3 UR8, UR8, 0x90, URZ ;  /* 0x0000009008087890 */ /* 0x000fc8000fffe03f */
[----:B------:R-:W-:-:S09]  /*2420*/  UPRMT UR8, URZ, 0x654, UR8 ;  /* 0x000006543f087896 */ /* 0x000fd20008000008 */
[----:B------:R-:W-:Y:S01]  /*2430*/  SYNCS.ARRIVE.TRANS64.RED.A1T0 RZ, [UR8], RZ ;  /* 0x000000ffffff79a7 */ /* 0x000fe20008100408 */
[----:B------:R-:W-:Y:S05]  /*2440*/  @P0 BRA `(.L_x_30) ;  /* 0x0000000000040947 */ /* 0x000fea0003800000 */
[----:B------:R-:W-:Y:S01]  /*2450*/  BPT.TRAP 0x1 ;  /* 0x000000040000795c */ /* 0x000fe20000300000 */
.L_x_30:
[----:B------:R-:W0:Y:S01]  /*2460*/  LDC R24, c[0x0][0x288] ;  /* 0x0000a200ff187b82 */ /* 0x000e220000000800 */
[--C-:B------:R-:W-:Y:S01]  /*2470*/  SHF.R.U32.HI R6, RZ, 0x2, R2.reuse ;  /* 0x00000002ff067819 */ /* 0x100fe20000011602 */
[----:B------:R-:W-:Y:S01]  /*2480*/  IMAD.SHL.U32 R17, R12, 0x40, RZ ;  /* 0x000000400c117824 */ /* 0x000fe200078e00ff */
[----:B------:R-:W-:Y:S01]  /*2490*/  SHF.R.U32.HI R9, RZ, 0x7, R2 ;  /* 0x00000007ff097819 */ /* 0x000fe20000011602 */
[----:B------:R-:W-:Y:S01]  /*24a0*/  UIADD3 UR5, UR9, UR5, URZ ;  /* 0x0000000509057290 */ /* 0x000fe2000fffe03f */
[----:B------:R-:W-:Y:S01]  /*24b0*/  LOP3.LUT R7, R6, 0x7, RZ, 0xc0, !PT ;  /* 0x0000000706077812 */ /* 0x000fe200078ec0ff */
[C---:B------:R-:W-:Y:S01]  /*24c0*/  IMAD.SHL.U32 R12, R2.reuse, 0x2, RZ ;  /* 0x00000002020c7824 */ /* 0x040fe200078e00ff */
[----:B------:R-:W-:Y:S01]  /*24d0*/  LOP3.LUT R6, R9, 0x1, RZ, 0xc0, !PT ;  /* 0x0000000109067812 */ /* 0x000fe200078ec0ff */
[----:B------:R-:W-:Y:S01]  /*24e0*/  UISETP.GT.U32.AND UP0, UPT, UR5, 0x11, UPT ;  /* 0x000000110500788c */ /* 0x000fe2000bf04070 */
[C---:B------:R-:W-:Y:S01]  /*24f0*/  LOP3.LUT R13, R2.reuse, 0x3, RZ, 0xc0, !PT ;  /* 0x00000003020d7812 */ /* 0x040fe200078ec0ff */
[----:B------:R-:W-:Y:S01]  /*2500*/  ULDC UR12, c[0x0][0x284] ;  /* 0x0000a100000c7ab9 */ /* 0x000fe20000000800 */
[----:B------:R-:W-:Y:S01]  /*2510*/  LOP3.LUT R8, R2, 0x60, RZ, 0xc0, !PT ;  /* 0x0000006002087812 */ /* 0x000fe200078ec0ff */
[----:B------:R-:W-:Y:S01]  /*2520*/  IMAD.SHL.U32 R26, R6, 0x40, RZ ;  /* 0x00000040061a7824 */ /* 0x000fe200078e00ff */
[----:B------:R-:W-:Y:S01]  /*2530*/  UISETP.LT.U32.AND UP0, UPT, UR9, 0x12, UP0 ;  /* 0x000000120900788c */ /* 0x000fe20008701070 */
[----:B------:R-:W-:Y:S01]  /*2540*/  SHF.R.S32.HI R32, RZ, 0x1f, R69 ;  /* 0x0000001fff207819 */ /* 0x000fe20000011445 */
[----:B------:R-:W-:Y:S01]  /*2550*/  UISETP.GE.U32.AND UP1, UPT, UR9, 0x12, UPT ;  /* 0x000000120900788c */ /* 0x000fe2000bf26070 */
[----:B------:R-:W-:Y:S01]  /*2560*/  SHF.R.U32.HI R8, RZ, 0x1, R8 ;  /* 0x00000001ff087819 */ /* 0x000fe20000011608 */
[----:B------:R-:W-:Y:S01]  /*2570*/  ULDC.64 UR10, c[0x0][0x5d0] ;  /* 0x00017400000a7ab9 */ /* 0x000fe20000000a00 */
[--C-:B------:R-:W-:Y:S01]  /*2580*/  LOP3.LUT R9, R26, 0x40, R7.reuse, 0xe2, !PT ;  /* 0x000000401a097812 */ /* 0x100fe200078ee207 */
[----:B------:R-:W-:Y:S01]  /*2590*/  UIMAD.WIDE.U32 UR6, UR5, 0x38e38e39, URZ ;  /* 0x38e38e39050678a5 */ /* 0x000fe2000f8e003f */
[----:B------:R-:W-:Y:S01]  /*25a0*/  IADD3 R25, RZ, -R8, -R7 ;  /* 0x80000008ff197210 */ /* 0x000fe20007ffe807 */
[----:B------:R-:W-:Y:S01]  /*25b0*/  USEL UR8, URZ, 0x1, !UP0 ;  /* 0x000000013f087887 */ /* 0x000fe2000c000000 */
[----:B------:R-:W-:Y:S01]  /*25c0*/  LOP3.LUT R12, R17, 0x6, R12, 0xf8, !PT ;  /* 0x00000006110c7812 */ /* 0x000fe200078ef80c */
[----:B------:R-:W-:Y:S01]  /*25d0*/  USHF.R.U32.HI UR6, URZ, 0x2, UR7 ;  /* 0x000000023f067899 */ /* 0x000fe20008011607 */
[----:B0-----:R-:W-:Y:S01]  /*25e0*/  IMAD R26, R13, -0x2, R24 ;  /* 0xfffffffe0d1a7824 */ /* 0x001fe200078e0218 */
[----:B------:R-:W-:Y:S01]  /*25f0*/  ISETP.GE.AND P0, PT, R17, R24, PT ;  /* 0x000000181100720c */ /* 0x000fe20003f06270 */
[----:B------:R-:W-:Y:S01]  /*2600*/  IMAD.SHL.U32 R24, R16, 0x80, RZ ;  /* 0x0000008010187824 */ /* 0x000fe200078e00ff */
[----:B------:R-:W-:Y:S01]  /*2610*/  SHF.R.S32.HI R13, RZ, 0x1f, R12 ;  /* 0x0000001fff0d7819 */ /* 0x000fe2000001140c */
[----:B------:R-:W-:Y:S01]  /*2620*/  IMAD R25, R6, -0x40, R25 ;  /* 0xffffffc006197824 */ /* 0x000fe200078e0219 */
[----:B------:R-:W-:Y:S01]  /*2630*/  ULOP3.LUT UR4, UR4, UR8, URZ, 0x3c, !UPT ;  /* 0x0000000804047292 */ /* 0x000fe2000f8e3c3f */
[----:B------:R-:W-:Y:S01]  /*2640*/  IMAD R6, R32, UR10, RZ ;  /* 0x0000000a20067c24 */ /* 0x000fe2000f8e02ff */
[----:B------:R-:W-:Y:S01]  /*2650*/  ISETP.GE.OR P0, PT, R24, UR12, P0 ;  /* 0x0000000c18007c0c */ /* 0x000fe20008706670 */
[----:B------:R-:W-:Y:S01]  /*2660*/  IMAD.WIDE R28, R16, 0x80, RZ ;  /* 0x00000080101c7825 */ /* 0x000fe200078e02ff */
[----:B------:R-:W-:Y:S01]  /*2670*/  UIMAD UR5, UR6, -0x12, UR5 ;  /* 0xffffffee060578a4 */ /* 0x000fe2000f8e0205 */
[----:B------:R-:W-:Y:S01]  /*2680*/  IADD3 R25, -R24, UR12, R25 ;  /* 0x0000000c18197c10 */ /* 0x000fe2000fffe119 */
[----:B------:R-:W-:Y:S01]  /*2690*/  @UP1 ULOP3.LUT UR4, UR4, 0x1, UR6, 0x78, !UPT ;  /* 0x0000000104041892 */ /* 0x000fe2000f8e7806 */
[C---:B------:R-:W-:Y:S01]  /*26a0*/  IMAD R27, R69.reuse, UR11, R6 ;  /* 0x0000000b451b7c24 */ /* 0x040fe2000f8e0206 */
[----:B------:R-:W-:Y:S01]  /*26b0*/  LOP3.LUT R33, R28, R9, R8, 0xfe, !PT ;  /* 0x000000091c217212 */ /* 0x000fe200078efe08 */
[----:B------:R-:W-:-:S04]  /*26c0*/  IMAD.WIDE.U32 R6, R69, UR10, R12 ;  /* 0x0000000a45067c25 */ /* 0x000fc8000f8e000c */
[----:B------:R-:W-:Y:S02]  /*26d0*/  IMAD.IADD R7, R7, 0x1, R27 ;  /* 0x0000000107077824 */ /* 0x000fe400078e021b */
[----:B------:R-:W-:Y:S02]  /*26e0*/  IMAD.IADD R26, R26, 0x1, -R17 ;  /* 0x000000011a1a7824 */ /* 0x000fe400078e0a11 */
[----:B------:R-:W-:Y:S01]  /*26f0*/  IMAD.MOV.U32 R24, RZ, RZ, -0x1 ;  /* 0xffffffffff187424 */ /* 0x000fe200078e00ff */
[----:B------:R-:W-:Y:S06]  /*2700*/  @P0 BRA `(.L_x_32) ;  /* 0x0000002400940947 */ /* 0x000fec0003800000 */
[----:B------:R-:W0:Y:S01]  /*2710*/  LDC.64 R30, c[0x0][0x5c8] ;  /* 0x00017200ff1e7b82 */ /* 0x000e220000000a00 */
[----:B------:R-:W-:Y:S01]  /*2720*/  ULDC.64 UR6, c[0x0][0x5c0] ;  /* 0x0001700000067ab9 */ /* 0x000fe20000000a00 */
[----:B------:R-:W-:Y:S01]  /*2730*/  BSSY B0, `(.L_x_32) ;  /* 0x0000262000007945 */ /* 0x000fe20003800000 */
[-C--:B0-----:R-:W-:Y:S02]  /*2740*/  IMAD R8, R29, R30.reuse, RZ ;  /* 0x0000001e1d087224 */ /* 0x081fe400078e02ff */
[----:B------:R-:W-:-:S04]  /*2750*/  IMAD.WIDE.U32 R6, R33, R30, R6 ;  /* 0x0000001e21067225 */ /* 0x000fc800078e0006 */
[----:B------:R-:W-:Y:S01]  /*2760*/  IMAD R17, R33, R31, R8 ;  /* 0x0000001f21117224 */ /* 0x000fe200078e0208 */
[----:B------:R-:W-:Y:S02]  /*2770*/  LEA R9, P0, R30, R6, 0x3 ;  /* 0x000000061e097211 */ /* 0x000fe400078018ff */
[----:B------:R-:W-:Y:S01]  /*2780*/  IADD3 R8, P1, R6, UR6, RZ ;  /* 0x0000000606087c10 */ /* 0x000fe2000ff3e0ff */
[----:B------:R-:W-:Y:S01]  /*2790*/  IMAD.IADD R17, R7, 0x1, R17 ;  /* 0x0000000107117824 */ /* 0x000fe200078e0211 */
[----:B------:R-:W-:-:S04]  /*27a0*/  IADD3 R6, P2, R9, UR6, RZ ;  /* 0x0000000609067c10 */ /* 0x000fc8000ff5e0ff */
[----:B------:R-:W-:Y:S02]  /*27b0*/  LEA.HI.X R7, R30, R17, R31, 0x3, P0 ;  /* 0x000000111e077211 */ /* 0x000fe400000f1c1f */
[----:B----45:R-:W-:Y:S02]  /*27c0*/  FSETP.NEU.AND P0, PT, R10, RZ, PT ;  /* 0x000000ff0a00720b */ /* 0x030fe40003f0d000 */
[----:B------:R-:W-:Y:S02]  /*27d0*/  IADD3.X R9, R17, UR7, RZ, P1, !PT ;  /* 0x0000000711097c10 */ /* 0x000fe40008ffe4ff */
[----:B------:R-:W-:-:S09]  /*27e0*/  IADD3.X R7, R7, UR7, RZ, P2, !PT ;  /* 0x0000000707077c10 */ /* 0x000fd200097fe4ff */
[----:B------:R-:W-:Y:S05]  /*27f0*/  @!P0 BRA `(.L_x_33) ;  /* 0x0000001c00148947 */ /* 0x000fea0003800000 */
[----:B------:R-:W-:Y:S01]  /*2800*/  ULDC.64 UR6, c[0x0][0x5b8] ;  /* 0x00016e0000067ab9 */ /* 0x000fe20000000a00 */
[----:B------:R-:W-:Y:S01]  /*2810*/  ISETP.GE.AND P0, PT, R26, 0x1, PT ;  /* 0x000000011a00780c */ /* 0x000fe20003f06270 */
[----:B------:R-:W-:Y:S01]  /*2820*/  IMAD R30, R32, UR6, RZ ;  /* 0x00000006201e7c24 */ /* 0x000fe2000f8e02ff */
[----:B------:R-:W-:Y:S01]  /*2830*/  ULDC.64 UR10, c[0x0][0x5a8] ;  /* 0x00016a00000a7ab9 */ /* 0x000fe20000000a00 */
[----:B------:R-:W-:Y:S01]  /*2840*/  IMAD.WIDE.U32 R16, R69, UR6, R12 ;  /* 0x0000000645107c25 */ /* 0x000fe2000f8e000c */
[----:B------:R-:W-:Y:S01]  /*2850*/  ISETP.LT.OR P3, PT, R25, 0x1, !P0 ;  /* 0x000000011900780c */ /* 0x000fe20004761670 */
[----:B------:R-:W-:Y:S02]  /*2860*/  BSSY B1, `(.L_x_34) ;  /* 0x000000c000017945 */ /* 0x000fe40003800000 */
[----:B------:R-:W-:Y:S01]  /*2870*/  IMAD R69, R69, UR7, R30 ;  /* 0x0000000745457c24 */ /* 0x000fe2000f8e021e */
[----:B------:R-:W-:Y:S02]  /*2880*/  ULDC.64 UR6, c[0x0][0x5b0] ;  /* 0x00016c0000067ab9 */ /* 0x000fe40000000a00 */
[----:B------:R-:W-:-:S02]  /*2890*/  IMAD R27, R29, UR6, RZ ;  /* 0x000000061d1b7c24 */ /* 0x000fc4000f8e02ff */
[----:B------:R-:W-:Y:S02]  /*28a0*/  IMAD.IADD R17, R17, 0x1, R69 ;  /* 0x0000000111117824 */ /* 0x000fe400078e0245 */
[C---:B------:R-:W-:Y:S02]  /*28b0*/  IMAD R27, R33.reuse, UR7, R27 ;  /* 0x00000007211b7c24 */ /* 0x040fe4000f8e021b */
[----:B------:R-:W-:-:S03]  /*28c0*/  IMAD.WIDE.U32 R12, R33, UR6, R16 ;  /* 0x00000006210c7c25 */ /* 0x000fc6000f8e0010 */
[----:B------:R-:W-:-:S04]  /*28d0*/  IADD3 R12, P1, R12, UR10, RZ ;  /* 0x0000000a0c0c7c10 */ /* 0x000fc8000ff3e0ff */
[--C-:B------:R-:W-:Y:S02]  /*28e0*/  IADD3.X R13, R13, UR11, R27.reuse, P1, !PT ;  /* 0x0000000b0d0d7c10 */ /* 0x100fe40008ffe41b */
[----:B------:R-:W-:Y:S01]  /*28f0*/  PRMT R27, RZ, 0x7610, R27 ;  /* 0x00007610ff1b7816 */ /* 0x000fe2000000001b */
[----:B------:R-:W-:Y:S06]  /*2900*/  @P3 BRA `(.L_x_35) ;  /* 0x0000000000043947 */ /* 0x000fec0003800000 */
[----:B------:R0:W5:Y:S02]  /*2910*/  LDG.E.U8 R27, desc[UR16][R12.64] ;  /* 0x000000100c1b7981 */ /* 0x000164000c1e1100 */
.L_x_35:
[----:B------:R-:W-:Y:S05]  /*2920*/  BSYNC B1 ;  /* 0x0000000000017941 */ /* 0x000fea0003800000 */
.L_x_34:
[----:B-----5:R-:W-:Y:S01]  /*2930*/  LOP3.LUT R27, R27, 0xff, RZ, 0xc0, !PT ;  /* 0x000000ff1b1b7812 */ /* 0x020fe200078ec0ff */
[----:B------:R-:W-:Y:S01]  /*2940*/  BSSY B1, `(.L_x_36) ;  /* 0x000000c000017945 */ /* 0x000fe20003800000 */
[----:B------:R-:W-:Y:S02]  /*2950*/  ISETP.GE.AND P1, PT, R26, 0x2, PT ;  /* 0x000000021a00780c */ /* 0x000fe40003f26270 */
[----:B------:R-:W-:Y:S02]  /*2960*/  F2FP.F16.E5M2.UNPACK_B R27, R27 ;  /* 0x0000001bff1b723e */ /* 0x000fe400020004ff */
[----:B------:R-:W-:-:S03]  /*2970*/  ISETP.LT.OR P2, PT, R25, 0x1, !P1 ;  /* 0x000000011900780c */ /* 0x000fc60004f41670 */
[----:B------:R-:W-:-:S05]  /*2980*/  HADD2.F32 R27, -RZ, R27.H0_H0 ;  /* 0x2000001bff1b7230 */ /* 0x000fca0000004100 */
[----:B------:R-:W-:Y:S01]  /*2990*/  FMUL R30, R27, R10 ;  /* 0x0000000a1b1e7220 */ /* 0x000fe20000400000 */
[----:B------:R-:W-:-:S03]  /*29a0*/  PRMT R27, RZ, 0x7610, R27 ;  /* 0x00007610ff1b7816 */ /* 0x000fc6000000001b */
[----:B--2---:R-:W-:-:S05]  /*29b0*/  FFMA R30, R79, R3, R30 ;  /* 0x000000034f1e7223 */ /* 0x004fca000000001e */
[----:B------:R-:W-:-:S05]  /*29c0*/  F2FP.SATFINITE.E5M2.F32.PACK_AB_MERGE_C R31, RZ, R30, RZ ;  /* 0x0000001eff1f723e */ /* 0x000fca00048060ff */
[----:B------:R1:W-:Y:S01]  /*29d0*/  @!P3 STG.E.U8 desc[UR16][R8.64], R31 ;  /* 0x0000001f0800b986 */ /* 0x0003e2000c101110 */
[----:B------:R-:W-:Y:S05]  /*29e0*/  @P2 BRA `(.L_x_37) ;  /* 0x0000000000042947 */ /* 0x000fea0003800000 */
[----:B------:R2:W5:Y:S02]  /*29f0*/  LDG.E.U8 R27, desc[UR16][R12.64+0x1] ;  /* 0x000001100c1b7981 */ /* 0x000564000c1e1100 */
.L_x_37:
[----:B------:R-:W-:Y:S05]  /*2a00*/  BSYNC B1 ;  /* 0x0000000000017941 */ /* 0x000fea0003800000 */
.L_x_36:
[----:B-----5:R-:W-:Y:S01]  /*2a10*/  LOP3.LUT R27, R27, 0xff, RZ, 0xc0, !PT ;  /* 0x000000ff1b1b7812 */ /* 0x020fe200078ec0ff */
[----:B------:R-:W-:Y:S01]  /*2a20*/  BSSY B1, `(.L_x_38) ;  /* 0x0000012000017945 */ /* 0x000fe20003800000 */
[----:B-1----:R-:W-:Y:S02]  /*2a30*/  IADD3 R31, P3, R33, 0x8, RZ ;  /* 0x00000008211f7810 */ /* 0x002fe40007f7e0ff */
[----:B------:R-:W-:Y:S02]  /*2a40*/  F2FP.F16.E5M2.UNPACK_B R27, R27 ;  /* 0x0000001bff1b723e */ /* 0x000fe400020004ff */
[----:B------:R-:W-:Y:S01]  /*2a50*/  ISETP.LT.OR P0, PT, R25, 0x9, !P0 ;  /* 0x000000091900780c */ /* 0x000fe20004701670 */
[----:B------:R-:W-:Y:S02]  /*2a60*/  IMAD.X R28, RZ, RZ, R29, P3 ;  /* 0x000000ffff1c7224 */ /* 0x000fe400018e061d */
[----:B------:R-:W-:Y:S02]  /*2a70*/  HADD2.F32 R27, -RZ, R27.H0_H0 ;  /* 0x2000001bff1b7230 */ /* 0x000fe40000004100 */
[----:B------:R-:W-:-:S02]  /*2a80*/  IMAD R28, R28, UR6, RZ ;  /* 0x000000061c1c7c24 */ /* 0x000fc4000f8e02ff */
[----:B------:R-:W-:-:S04]  /*2a90*/  IMAD.WIDE.U32 R16, R31, UR6, R16 ;  /* 0x000000061f107c25 */ /* 0x000fc8000f8e0010 */
[----:B------:R-:W-:Y:S01]  /*2aa0*/  FMUL R27, R27, R10 ;  /* 0x0000000a1b1b7220 */ /* 0x000fe20000400000 */
[----:B------:R-:W-:-:S03]  /*2ab0*/  IMAD R31, R31, UR7, R28 ;  /* 0x000000071f1f7c24 */ /* 0x000fc6000f8e021c */
[----:B------:R-:W-:Y:S01]  /*2ac0*/  FFMA R27, R78, R3, R27 ;  /* 0x000000034e1b7223 */ /* 0x000fe2000000001b */
[----:B------:R-:W-:-:S04]  /*2ad0*/  IADD3 R16, P3, R16, UR10, RZ ;  /* 0x0000000a10107c10 */ /* 0x000fc8000ff7e0ff */
[----:B------:R-:W-:Y:S02]  /*2ae0*/  F2FP.SATFINITE.E5M2.F32.PACK_AB_MERGE_C R29, RZ, R27, RZ ;  /* 0x0000001bff1d723e */ /* 0x000fe400048060ff */
[----:B------:R-:W-:Y:S02]  /*2af0*/  IADD3.X R17, R17, UR11, R31, P3, !PT ;  /* 0x0000000b11117c10 */ /* 0x000fe40009ffe41f */
[----:B------:R-:W-:Y:S01]  /*2b00*/  PRMT R27, RZ, 0x7610, R27 ;  /* 0x00007610ff1b7816 */ /* 0x000fe2000000001b */
[----:B------:R1:W-:Y:S01]  /*2b10*/  @!P2 STG.E.U8 desc[UR16][R8.64+0x1], R29 ;  /* 0x0000011d0800a986 */ /* 0x0003e2000c101110 */
[----:B------:R-:W-:Y:S05]  /*2b20*/  @P0 BRA `(.L_x_39) ;  /* 0x0000000000040947 */ /* 0x000fea0003800000 */
[----:B------:R3:W5:Y:S02]  /*2b30*/  LDG.E.U8 R27, desc[UR16][R16.64] ;  /* 0x00000010101b7981 */ /* 0x000764000c1e1100 */
.L_x_39:
[----:B------:R-:W-:Y:S05]  /*2b40*/  BSYNC B1 ;  /* 0x0000000000017941 */ /* 0x000fea0003800000 */
.L_x_38:
[----:B-----5:R-:W-:Y:S01]  /*2b50*/  LOP3.LUT R27, R27, 0xff, RZ, 0xc0, !PT ;  /* 0x000000ff1b1b7812 */ /* 0x020fe200078ec0ff */
[----:B------:R-:W-:Y:S01]  /*2b60*/  BSSY B1, `(.L_x_40) ;  /* 0x000000b000017945 */ /* 0x000fe20003800000 */
[----:B------:R-:W-:Y:S02]  /*2b70*/  ISETP.LT.OR P1, PT, R25, 0x9, !P1 ;  /* 0x000000091900780c */ /* 0x000fe40004f21670 */
[----:B------:R-:W-:-:S05]  /*2b80*/  F2FP.F16.E5M2.UNPACK_B R27, R27 ;  /* 0x0000001bff1b723e */ /* 0x000fca00020004ff */
[----:B------:R-:W-:-:S05]  /*2b90*/  HADD2.F32 R27, -RZ, R27.H0_H0 ;  /* 0x2000001bff1b7230 */ /* 0x000fca0000004100 */
[----:B------:R-:W-:Y:S01]  /*2ba0*/  FMUL R28, R27, R10 ;  /* 0x0000000a1b1c7220 */ /* 0x000fe20000400000 */
[----:B------:R-:W-:-:S03]  /*2bb0*/  PRMT R27, RZ, 0x7610, R27 ;  /* 0x00007610ff1b7816 */ /* 0x000fc6000000001b */
[----:B------:R-:W-:-:S05]  /*2bc0*/  FFMA R28, R77, R3, R28 ;  /* 0x000000034d1c7223 */ /* 0x000fca000000001c */
[----:B-1----:R-:W-:-:S05]  /*2bd0*/  F2FP.SATFINITE.E5M2.F32.PACK_AB_MERGE_C R29, RZ, R28, RZ ;  /* 0x0000001cff1d723e */ /* 0x002fca00048060ff */
[----:B------:R1:W-:Y:S01]  /*2be0*/  @!P0 STG.E.U8 desc[UR16][R6.64], R29 ;  /* 0x0000001d06008986 */ /* 0x0003e2000c101110 */
[----:B------:R-:W-:Y:S05]  /*2bf0*/  @P1 BRA `(.L_x_41) ;  /* 0x0000000000041947 */ /* 0x000fea0003800000 */
[----:B------:R4:W5:Y:S02]  /*2c00*/  LDG.E.U8 R27, desc[UR16][R16.64+0x1] ;  /* 0x00000110101b7981 */ /* 0x000964000c1e1100 */
.L_x_41:
[----:B------:R-:W-:Y:S05]  /*2c10*/  BSYNC B1 ;  /* 0x0000000000017941 */ /* 0x000fea0003800000 */
.L_x_40:
[----:B-----5:R-:W-:Y:S01]  /*2c20*/  LOP3.LUT R27, R27, 0xff, RZ, 0xc0, !PT ;  /* 0x000000ff1b1b7812 */ /* 0x020fe200078ec0ff */
[----:B------:R-:W-:Y:S01]  /*2c30*/  BSSY B1, `(.L_x_42) ;  /* 0x000000c000017945 */ /* 0x000fe20003800000 */
[----:B------:R-:W-:Y:S02]  /*2c40*/  ISETP.GE.AND P0, PT, R26, 0x9, PT ;  /* 0x000000091a00780c */ /* 0x000fe40003f06270 */
[----:B------:R-:W-:Y:S02]  /*2c50*/  F2FP.F16.E5M2.UNPACK_B R27, R27 ;  /* 0x0000001bff1b723e */ /* 0x000fe400020004ff */
[----:B------:R-:W-:-:S03]  /*2c60*/  ISETP.LT.OR P2, PT, R25, 0x1, !P0 ;  /* 0x000000011900780c */ /* 0x000fc60004741670 */
[----:B------:R-:W-:-:S05]  /*2c70*/  HADD2.F32 R27, -RZ, R27.H0_H0 ;  /* 0x2000001bff1b7230 */ /* 0x000fca0000004100 */
[----:B------:R-:W-:-:S04]  /*2c80*/  FMUL R27, R27, R10 ;  /* 0x0000000a1b1b7220 */ /* 0x000fc80000400000 */
[----:B------:R-:W-:-:S05]  /*2c90*/  FFMA R27, R76, R3, R27 ;  /* 0x000000034c1b7223 */ /* 0x000fca000000001b */
[----:B-1----:R-:W-:Y:S02]  /*2ca0*/  F2FP.SATFINITE.E5M2.F32.PACK_AB_MERGE_C R29, RZ, R27, RZ ;  /* 0x0000001bff1d723e */ /* 0x002fe400048060ff */
[----:B------:R-:W-:-:S03]  /*2cb0*/  PRMT R27, RZ, 0x7610, R27 ;  /* 0x00007610ff1b7816 */ /* 0x000fc6000000001b */
[----:B------:R1:W-:Y:S01]  /*2cc0*/  @!P1 STG.E.U8 desc[UR16][R6.64+0x1], R29 ;  /* 0x0000011d06009986 */ /* 0x0003e2000c101110 */
[----:B------:R-:W-:Y:S05]  /*2cd0*/  @P2 BRA `(.L_x_43) ;  /* 0x0000000000042947 */ /* 0x000fea0003800000 */
[----:B------:R0:W5:Y:S02]  /*2ce0*/  LDG.E.U8 R27, desc[UR16][R12.64+0x8] ;  /* 0x000008100c1b7981 */ /* 0x000164000c1e1100 */
.L_x_43:
[----:B------:R-:W-:Y:S05]  /*2cf0*/  BSYNC B1 ;  /* 0x0000000000017941 */ /* 0x000fea0003800000 */
.L_x_42:
        /* <DEDUP_REMOVED lines=13> */
.L_x_45:
[----:B------:R-:W-:Y:S05]  /*2dd0*/  BSYNC B1 ;  /* 0x0000000000017941 */ /* 0x000fea0003800000 */
.L_x_44:
[----:B-----5:R-:W-:Y:S01]  /*2de0*/  LOP3.LUT R27, R27, 0xff, RZ, 0xc0, !PT ;  /* 0x000000ff1b1b7812 */ /* 0x020fe200078ec0ff */
[----:B------:R-:W-:Y:S01]  /*2df0*/  BSSY B1, `(.L_x_46) ;  /* 0x000000b000017945 */ /* 0x000fe20003800000 */
[----:B------:R-:W-:Y:S02]  /*2e00*/  ISETP.LT.OR P0, PT, R25, 0x9, !P0 ;  /* 0x000000091900780c */ /* 0x000fe40004701670 */
[----:B------:R-:W-:-:S05]  /*2e10*/  F2FP.F16.E5M2.UNPACK_B R27, R27 ;  /* 0x0000001bff1b723e */ /* 0x000fca00020004ff */
        /* <DEDUP_REMOVED lines=8> */
.L_x_47:
[----:B------:R-:W-:Y:S05]  /*2ea0*/  BSYNC B1 ;  /* 0x0000000000017941 */ /* 0x000fea0003800000 */
.L_x_46:
        /* <DEDUP_REMOVED lines=12> */
.L_x_49:
[----:B------:R-:W-:Y:S05]  /*2f70*/  BSYNC B1 ;  /* 0x0000000000017941 */ /* 0x000fea0003800000 */
.L_x_48:
        /* <DEDUP_REMOVED lines=13> */
.L_x_51:
[----:B------:R-:W-:Y:S05]  /*3050*/  BSYNC B1 ;  /* 0x0000000000017941 */ /* 0x000fea0003800000 */
.L_x_50:
        /* <DEDUP_REMOVED lines=13> */
.L_x_53:
[----:B------:R-:W-:Y:S05]  /*3130*/  BSYNC B1 ;  /* 0x0000000000017941 */ /* 0x000fea0003800000 */
.L_x_52:
        /* <DEDUP_REMOVED lines=12> */
.L_x_55:
[----:B------:R-:W-:Y:S05]  /*3200*/  BSYNC B1 ;  /* 0x0000000000017941 */ /* 0x000fea0003800000 */
.L_x_54:
        /* <DEDUP_REMOVED lines=12> */
.L_x_57:
[----:B------:R-:W-:Y:S05]  /*32d0*/  BSYNC B1 ;  /* 0x0000000000017941 */ /* 0x000fea0003800000 */
.L_x_56:
        /* <DEDUP_REMOVED lines=13> */
.L_x_59:
[----:B------:R-:W-:Y:S05]  /*33b0*/  BSYNC B1 ;  /* 0x0000000000017941 */ /* 0x000fea0003800000 */
.L_x_58:
        /* <DEDUP_REMOVED lines=13> */
.L_x_61:
[----:B------:R-:W-:Y:S05]  /*3490*/  BSYNC B1 ;  /* 0x0000000000017941 */ /* 0x000fea0003800000 */
.L_x_60:
        /* <DEDUP_REMOVED lines=12> */
.L_x_63:
[----:B------:R-:W-:Y:S05]  /*3560*/  BSYNC B1 ;  /* 0x0000000000017941 */ /* 0x000fea0003800000 */
.L_x_62:
        /* <DEDUP_REMOVED lines=12> */
.L_x_65:
[----:B------:R-:W-:Y:S05]  /*3630*/  BSYNC B1 ;  /* 0x0000000000017941 */ /* 0x000fea0003800000 */
.L_x_64:
        /* <DEDUP_REMOVED lines=13> */
.L_x_67:
[----:B------:R-:W-:Y:S05]  /*3710*/  BSYNC B1 ;  /* 0x0000000000017941 */ /* 0x000fea0003800000 */
.L_x_66:
        /* <DEDUP_REMOVED lines=13> */
.L_x_69:
[----:B------:R-:W-:Y:S05]  /*37f0*/  BSYNC B1 ;  /* 0x0000000000017941 */ /* 0x000fea0003800000 */
.L_x_68:
        /* <DEDUP_REMOVED lines=12> */
.L_x_71:
[----:B------:R-:W-:Y:S05]  /*38c0*/  BSYNC B1 ;  /* 0x0000000000017941 */ /* 0x000fea0003800000 */
.L_x_70:
        /* <DEDUP_REMOVED lines=12> */
.L_x_73:
[----:B------:R-:W-:Y:S05]  /*3990*/  BSYNC B1 ;  /* 0x0000000000017941 */ /* 0x000fea0003800000 */
.L_x_72:
        /* <DEDUP_REMOVED lines=13> */
.L_x_75:
[----:B------:R-:W-:Y:S05]  /*3a70*/  BSYNC B1 ;  /* 0x0000000000017941 */ /* 0x000fea0003800000 */
.L_x_74:
        /* <DEDUP_REMOVED lines=13> */
.L_x_77:
[----:B------:R-:W-:Y:S05]  /*3b50*/  BSYNC B1 ;  /* 0x0000000000017941 */ /* 0x000fea0003800000 */
.L_x_76:
        /* <DEDUP_REMOVED lines=12> */
.L_x_79:
[----:B------:R-:W-:Y:S05]  /*3c20*/  BSYNC B1 ;  /* 0x0000000000017941 */ /* 0x000fea0003800000 */
.L_x_78:
[----:B-----5:R-:W-:Y:S01]  /*3c30*/  LOP3.LUT R27, R27, 0xff, RZ, 0xc0, !PT ;  /* 0x000000ff1b1b7812 */ /* 0x020fe200078ec0ff */
[----:B------:R-:W-:Y:S01]  /*3c40*/  BSSY B1, `(.L_x_80) ;  /* 0x000000b000017945 */ /* 0x000fe20003800000 */
[----:B------:R-:W-:Y:S02]  /*3c50*/  ISETP.LT.OR P1, PT, R25, 0x9, !P1 ;  /* 0x000000091900780c */ /* 0x000fe40004f21670 */
[----:B------:R-:W-:-:S05]  /*3c60*/  F2FP.F16.E5M2.UNPACK_B R27, R27 ;  /* 0x0000001bff1b723e */ /* 0x000fca00020004ff */
[----:B------:R-:W-:-:S05]  /*3c70*/  HADD2.F32 R27, -RZ, R27.H0_H0 ;  /* 0x2000001bff1b7230 */ /* 0x000fca0000004100 */
[----:B------:R-:W-:-:S04]  /*3c80*/  FMUL R28, R27, R10 ;  /* 0x0000000a1b1c7220 */ /* 0x000fc80000400000 */
[----:B------:R-:W-:Y:S01]  /*3c90*/  FFMA R28, R23, R3, R28 ;  /* 0x00000003171c7223 */ /* 0x000fe2000000001c */
[----:B------:R-:W-:-:S04]  /*3ca0*/  PRMT R23, RZ, 0x7610, R23 ;  /* 0x00007610ff177816 */ /* 0x000fc80000000017 */
[----:B------:R-:W-:-:S05]  /*3cb0*/  F2FP.SATFINITE.E5M2.F32.PACK_AB_MERGE_C R27, RZ, R28, RZ ;  /* 0x0000001cff1b723e */ /* 0x000fca00048060ff */
[----:B------:R0:W-:Y:S01]  /*3cc0*/  @!P0 STG.E.U8 desc[UR16][R6.64+0x28], R27 ;  /* 0x0000281b06008986 */ /* 0x0001e2000c101110 */
[----:B------:R-:W-:Y:S05]  /*3cd0*/  @P1 BRA `(.L_x_81) ;  /* 0x0000000000041947 */ /* 0x000fea0003800000 */
[----:B------:R0:W5:Y:S02]  /*3ce0*/  LDG.E.U8 R23, desc[UR16][R16.64+0x29] ;  /* 0x0000291010177981 */ /* 0x000164000c1e1100 */
.L_x_81:
[----:B------:R-:W-:Y:S05]  /*3cf0*/  BSYNC B1 ;  /* 0x0000000000017941 */ /* 0x000fea0003800000 */
.L_x_80:
        /* <DEDUP_REMOVED lines=8> */
[----:B0-----:R-:W-:Y:S02]  /*3d80*/  F2FP.SATFINITE.E5M2.F32.PACK_AB_MERGE_C R27, RZ, R23, RZ ;  /* 0x00000017ff1b723e */ /* 0x001fe400048060ff */
[----:B------:R-:W-:-:S03]  /*3d90*/  PRMT R23, RZ, 0x7610, R23 ;  /* 0x00007610ff177816 */ /* 0x000fc60000000017 */
[----:B------:R0:W-:Y:S01]  /*3da0*/  @!P1 STG.E.U8 desc[UR16][R6.64+0x29], R27 ;  /* 0x0000291b06009986 */ /* 0x0001e2000c101110 */
[----:B------:R-:W-:Y:S05]  /*3db0*/  @P2 BRA `(.L_x_83) ;  /* 0x0000000000042947 */ /* 0x000fea0003800000 */
[----:B------:R0:W5:Y:S02]  /*3dc0*/  LDG.E.U8 R23, desc[UR16][R12.64+0x30] ;  /* 0x000030100c177981 */ /* 0x000164000c1e1100 */
.L_x_83:
[----:B------:R-:W-:Y:S05]  /*3dd0*/  BSYNC B1 ;  /* 0x0000000000017941 */ /* 0x000fea0003800000 */
.L_x_82:
[----:B-----5:R-:W-:Y:S01]  /*3de0*/  LOP3.LUT R23, R23, 0xff, RZ, 0xc0, !PT ;  /* 0x000000ff17177812 */ /* 0x020fe200078ec0ff */
[----:B------:R-:W-:Y:S01]  /*3df0*/  BSSY B1, `(.L_x_84) ;  /* 0x000000c000017945 */ /* 0x000fe20003800000 */
[----:B------:R-:W-:Y:S02]  /*3e00*/  ISETP.GE.AND P1, PT, R26, 0x32, PT ;  /* 0x000000321a00780c */ /* 0x000fe40003f26270 */
[----:B------:R-:W-:Y:S02]  /*3e10*/  F2FP.F16.E5M2.UNPACK_B R23, R23 ;  /* 0x00000017ff17723e */ /* 0x000fe400020004ff */
[----:B------:R-:W-:-:S03]  /*3e20*/  ISETP.LT.OR P3, PT, R25, 0x1, !P1 ;  /* 0x000000011900780c */ /* 0x000fc60004f61670 */
        /* <DEDUP_REMOVED lines=8> */
.L_x_85:
[----:B------:R-:W-:Y:S05]  /*3eb0*/  BSYNC B1 ;  /* 0x0000000000017941 */ /* 0x000fea0003800000 */
.L_x_84:
[----:B-----5:R-:W-:Y:S01]  /*3ec0*/  LOP3.LUT R21, R21, 0xff, RZ, 0xc0, !PT ;  /* 0x000000ff15157812 */ /* 0x020fe200078ec0ff */
[----:B------:R-:W-:Y:S01]  /*3ed0*/  BSSY B1, `(.L_x_86) ;  /* 0x000000b000017945 */ /* 0x000fe20003800000 */
[----:B------:R-:W-:Y:S02]  /*3ee0*/  ISETP.LT.OR P0, PT, R25, 0x9, !P0 ;  /* 0x000000091900780c */ /* 0x000fe40004701670 */
[----:B------:R-:W-:-:S05]  /*3ef0*/  F2FP.F16.E5M2.UNPACK_B R21, R21 ;  /* 0x00000015ff15723e */ /* 0x000fca00020004ff */
        /* <DEDUP_REMOVED lines=8> */
.L_x_87:
[----:B------:R-:W-:Y:S05]  /*3f80*/  BSYNC B1 ;  /* 0x0000000000017941 */ /* 0x000fea0003800000 */
.L_x_86:
        /* <DEDUP_REMOVED lines=12> */
.L_x_89:
[----:B------:R-:W-:Y:S05]  /*4050*/  BSYNC B1 ;  /* 0x0000000000017941 */ /* 0x000fea0003800000 */
.L_x_88:
        /* <DEDUP_REMOVED lines=13> */
.L_x_91:
[----:B------:R-:W-:Y:S05]  /*4130*/  BSYNC B1 ;  /* 0x0000000000017941 */ /* 0x000fea0003800000 */
.L_x_90:
        /* <DEDUP_REMOVED lines=13> */
.L_x_93:
[----:B------:R-:W-:Y:S05]  /*4210*/  BSYNC B1 ;  /* 0x0000000000017941 */ /* 0x000fea0003800000 */
.L_x_92:
[----:B-----5:R-:W-:Y:S01]  /*4220*/  LOP3.LUT R15, R15, 0xff, RZ, 0xc0, !PT ;  /* 0x000000ff0f0f7812 */ /* 0x020fe200078ec0ff */
[----:B------:R-:W-:Y:S01]  /*4230*/  BSSY B1, `(.L_x_94) ;  /* 0x000000b000017945 */ /* 0x000fe20003800000 */
[----:B------:R-:W-:Y:S02]  /*4240*/  ISETP.LT.OR P0, PT, R25, 0x9, !P0 ;  /* 0x000000091900780c */ /* 0x000fe40004701670 */
[----:B------:R-:W-:Y:S02]  /*4250*/  F2FP.F16.E5M2.UNPACK_B R15, R15 ;  /* 0x0000000fff0f723e */ /* 0x000fe400020004ff */
[----:B0-2---:R-:W-:-:S03]  /*4260*/  PRMT R12, RZ, 0x7610, R12 ;  /* 0x00007610ff0c7816 */ /* 0x005fc6000000000c */
[----:B------:R-:W-:-:S05]  /*4270*/  HADD2.F32 R15, -RZ, R15.H0_H0 ;  /* 0x2000000fff0f7230 */ /* 0x000fca0000004100 */
[----:B------:R-:W-:-:S04]  /*4280*/  FMUL R15, R15, R10 ;  /* 0x0000000a0f0f7220 */ /* 0x000fc80000400000 */
[----:B------:R-:W-:-:S05]  /*4290*/  FFMA R15, R18, R3, R15 ;  /* 0x00000003120f7223 */ /* 0x000fca000000000f */
[----:B------:R-:W-:-:S05]  /*42a0*/  F2FP.SATFINITE.E5M2.F32.PACK_AB_MERGE_C R15, RZ, R15, RZ ;  /* 0x0000000fff0f723e */ /* 0x000fca00048060ff */
[----:B------:R0:W-:Y:S01]  /*42b0*/  @!P3 STG.E.U8 desc[UR16][R8.64+0x39], R15 ;  /* 0x0000390f0800b986 */ /* 0x0001e2000c101110 */
[----:B------:R-:W-:Y:S05]  /*42c0*/  @P0 BRA `(.L_x_95) ;  /* 0x0000000000040947 */ /* 0x000fea0003800000 */
[----:B------:R2:W5:Y:S02]  /*42d0*/  LDG.E.U8 R12, desc[UR16][R16.64+0x38] ;  /* 0x00003810100c7981 */ /* 0x000564000c1e1100 */
.L_x_95:
[----:B------:R-:W-:Y:S05]  /*42e0*/  BSYNC B1 ;  /* 0x0000000000017941 */ /* 0x000fea0003800000 */
.L_x_94:
[----:B-----5:R-:W-:Y:S01]  /*42f0*/  LOP3.LUT R12, R12, 0xff, RZ, 0xc0, !PT ;  /* 0x000000ff0c0c7812 */ /* 0x020fe200078ec0ff */
[----:B------:R-:W-:Y:S01]  /*4300*/  BSSY B1, `(.L_x_96) ;  /* 0x000000b000017945 */ /* 0x000fe20003800000 */
[----:B------:R-:W-:Y:S02]  /*4310*/  ISETP.LT.OR P1, PT, R25, 0x9, !P1 ;  /* 0x000000091900780c */ /* 0x000fe40004f21670 */
[----:B------:R-:W-:-:S05]  /*4320*/  F2FP.F16.E5M2.UNPACK_B R12, R12 ;  /* 0x0000000cff0c723e */ /* 0x000fca00020004ff */
[----:B01----:R-:W-:-:S05]  /*4330*/  HADD2.F32 R9, -RZ, R12.H0_H0 ;  /* 0x2000000cff097230 */ /* 0x003fca0000004100 */
[----:B------:R-:W-:-:S04]  /*4340*/  FMUL R8, R9, R10 ;  /* 0x0000000a09087220 */ /* 0x000fc80000400000 */
[----:B------:R-:W-:-:S05]  /*4350*/  FFMA R8, R11, R3, R8 ;  /* 0x000000030b087223 */ /* 0x000fca0000000008 */
[----:B------:R-:W-:Y:S02]  /*4360*/  F2FP.SATFINITE.E5M2.F32.PACK_AB_MERGE_C R9, RZ, R8, RZ ;  /* 0x00000008ff09723e */ /* 0x000fe400048060ff */
[----:B------:R-:W-:-:S03]  /*4370*/  PRMT R8, RZ, 0x7610, R8 ;  /* 0x00007610ff087816 */ /* 0x000fc60000000008 */
[----:B------:R0:W-:Y:S01]  /*4380*/  @!P0 STG.E.U8 desc[UR16][R6.64+0x38], R9 ;  /* 0x0000380906008986 */ /* 0x0001e2000c101110 */
[----:B------:R-:W-:Y:S05]  /*4390*/  @P1 BRA `(.L_x_97) ;  /* 0x0000000000041947 */ /* 0x000fea0003800000 */
[----:B------:R1:W5:Y:S02]  /*43a0*/  LDG.E.U8 R8, desc[UR16][R16.64+0x39] ;  /* 0x0000391010087981 */ /* 0x000364000c1e1100 */
.L_x_97:
[----:B------:R-:W-:Y:S05]  /*43b0*/  BSYNC B1 ;  /* 0x0000000000017941 */ /* 0x000fea0003800000 */
.L_x_96:
[----:B------:R-:W-:Y:S05]  /*43c0*/  @P1 BRA `(.L_x_98) ;  /* 0x0000000800601947 */ /* 0x000fea0003800000 */
[----:B-----5:R-:W-:-:S04]  /*43d0*/  LOP3.LUT R8, R8, 0xff, RZ, 0xc0, !PT ;  /* 0x000000ff08087812 */ /* 0x020fc800078ec0ff */
[----:B------:R-:W-:-:S05]  /*43e0*/  F2FP.F16.E5M2.UNPACK_B R8, R8 ;  /* 0x00000008ff08723e */ /* 0x000fca00020004ff */
[----:B0-----:R-:W-:-:S05]  /*43f0*/  HADD2.F32 R9, -RZ, R8.H0_H0 ;  /* 0x20000008ff097230 */ /* 0x001fca0000004100 */
[----:B------:R-:W-:-:S04]  /*4400*/  FMUL R9, R9, R10 ;  /* 0x0000000a09097220 */ /* 0x000fc80000400000 */
[----:B------:R-:W-:-:S05]  /*4410*/  FFMA R9, R14, R3, R9 ;  /* 0x000000030e097223 */ /* 0x000fca0000000009 */
[----:B------:R-:W-:-:S05]  /*4420*/  F2FP.SATFINITE.E5M2.F32.PACK_AB_MERGE_C R9, RZ, R9, RZ ;  /* 0x00000009ff09723e */ /* 0x000fca00048060ff */
[----:B------:R0:W-:Y:S01]  /*4430*/  STG.E.U8 desc[UR16][R6.64+0x39], R9 ;  /* 0x0000390906007986 */ /* 0x0001e2000c101110 */
[----:B------:R-:W-:Y:S05]  /*4440*/  BRA `(.L_x_98) ;  /* 0x0000000800407947 */ /* 0x000fea0003800000 */
.L_x_33:
[C---:B------:R-:W-:Y:S01]  /*4450*/  ISETP.GE.AND P3, PT, R26.reuse, 0x1, PT ;  /* 0x000000011a00780c */ /* 0x040fe20003f66270 */
[-C--:B--2---:R-:W-:Y:S01]  /*4460*/  FMUL R79, R79, R3.reuse ;  /* 0x000000034f4f7220 */ /* 0x084fe20000400000 */
[----:B------:R-:W-:Y:S01]  /*4470*/  ISETP.GE.AND P0, PT, R26, 0x2, PT ;  /* 0x000000021a00780c */ /* 0x000fe20003f06270 */
[-C--:B------:R-:W-:Y:S01]  /*4480*/  FMUL R78, R78, R3.reuse ;  /* 0x000000034e4e7220 */ /* 0x080fe20000400000 */
[----:B------:R-:W-:Y:S01]  /*4490*/  ISETP.LT.OR P1, PT, R25, 0x1, !P3 ;  /* 0x000000011900780c */ /* 0x000fe20005f21670 */
[-C--:B------:R-:W-:Y:S01]  /*44a0*/  FMUL R77, R77, R3.reuse ;  /* 0x000000034d4d7220 */ /* 0x080fe20000400000 */
[C---:B------:R-:W-:Y:S01]  /*44b0*/  ISETP.LT.OR P2, PT, R25.reuse, 0x1, !P0 ;  /* 0x000000011900780c */ /* 0x040fe20004741670 */
[-C--:B------:R-:W-:Y:S01]  /*44c0*/  FMUL R76, R76, R3.reuse ;  /* 0x000000034c4c7220 */ /* 0x080fe20000400000 */
[----:B------:R-:W-:Y:S01]  /*44d0*/  ISETP.LT.OR P3, PT, R25, 0x9, !P3 ;  /* 0x000000091900780c */ /* 0x000fe20005f61670 */
[----:B------:R-:W-:Y:S01]  /*44e0*/  FMUL R75, R75, R3 ;  /* 0x000000034b4b7220 */ /* 0x000fe20000400000 */
[----:B------:R-:W-:Y:S01]  /*44f0*/  F2FP.SATFINITE.E5M2.F32.PACK_AB_MERGE_C R79, RZ, R79, RZ ;  /* 0x0000004fff4f723e */ /* 0x000fe200048060ff */
[-C--:B------:R-:W-:Y:S01]  /*4500*/  FMUL R74, R74, R3.reuse ;  /* 0x000000034a4a7220 */ /* 0x080fe20000400000 */
[----:B------:R-:W-:Y:S01]  /*4510*/  F2FP.SATFINITE.E5M2.F32.PACK_AB_MERGE_C R13, RZ, R78, RZ ;  /* 0x0000004eff0d723e */ /* 0x000fe200048060ff */
[----:B------:R-:W-:Y:S01]  /*4520*/  FMUL R73, R73, R3 ;  /* 0x0000000349497220 */ /* 0x000fe20000400000 */
[----:B------:R-:W-:Y:S01]  /*4530*/  F2FP.SATFINITE.E5M2.F32.PACK_AB_MERGE_C R77, RZ, R77, RZ ;  /* 0x0000004dff4d723e */ /* 0x000fe200048060ff */
[-C--:B------:R-:W-:Y:S01]  /*4540*/  FMUL R72, R72, R3.reuse ;  /* 0x0000000348487220 */ /* 0x080fe20000400000 */
[----:B------:R-:W-:Y:S01]  /*4550*/  ISETP.LT.OR P0, PT, R25, 0x9, !P0 ;  /* 0x000000091900780c */ /* 0x000fe20004701670 */
[----:B------:R-:W-:Y:S01]  /*4560*/  @!P1 STG.E.U8 desc[UR16][R8.64], R79 ;  /* 0x0000004f08009986 */ /* 0x000fe2000c101110 */
[C---:B------:R-:W-:Y:S01]  /*4570*/  ISETP.GE.AND P1, PT, R26.reuse, 0x9, PT ;  /* 0x000000091a00780c */ /* 0x040fe20003f26270 */
[----:B------:R-:W-:Y:S01]  /*4580*/  FMUL R71, R71, R3 ;  /* 0x0000000347477220 */ /* 0x000fe20000400000 */
[----:B------:R-:W-:Y:S01]  /*4590*/  F2FP.SATFINITE.E5M2.F32.PACK_AB_MERGE_C R75, RZ, R75, RZ ;  /* 0x0000004bff4b723e */ /* 0x000fe200048060ff */
[----:B------:R0:W-:Y:S01]  /*45a0*/  @!P2 STG.E.U8 desc[UR16][R8.64+0x1], R13 ;  /* 0x0000010d0800a986 */ /* 0x0001e2000c101110 */
[----:B------:R-:W-:Y:S01]  /*45b0*/  ISETP.GE.AND P2, PT, R26, 0xa, PT ;  /* 0x0000000a1a00780c */ /* 0x000fe20003f46270 */
[-C--:B------:R-:W-:Y:S01]  /*45c0*/  FMUL R70, R70, R3.reuse ;  /* 0x0000000346467220 */ /* 0x080fe20000400000 */
[----:B------:R-:W-:Y:S01]  /*45d0*/  F2FP.SATFINITE.E5M2.F32.PACK_AB_MERGE_C R17, RZ, R74, RZ ;  /* 0x0000004aff11723e */ /* 0x000fe200048060ff */
[----:B------:R-:W-:Y:S01]  /*45e0*/  @!P3 STG.E.U8 desc[UR16][R6.64], R77 ;  /* 0x0000004d0600b986 */ /* 0x000fe2000c101110 */
[C---:B------:R-:W-:Y:S01]  /*45f0*/  ISETP.LT.OR P3, PT, R25.reuse, 0x1, !P1 ;  /* 0x000000011900780c */ /* 0x040fe20004f61670 */
[-C--:B------:R-:W-:Y:S01]  /*4600*/  FMUL R68, R68, R3.reuse ;  /* 0x0000000344447220 */ /* 0x080fe20000400000 */
[----:B------:R-:W-:Y:S01]  /*4610*/  ISETP.LT.OR P5, PT, R25, 0x1, !P2 ;  /* 0x000000011900780c */ /* 0x000fe200057a1670 */
[-C--:B------:R-:W-:Y:S01]  /*4620*/  FMUL R67, R67, R3.reuse ;  /* 0x0000000343437220 */ /* 0x080fe20000400000 */
[----:B------:R-:W-:Y:S01]  /*4630*/  ISETP.LT.OR P1, PT, R25, 0x9, !P1 ;  /* 0x000000091900780c */ /* 0x000fe20004f21670 */
[----:B------:R-:W-:Y:S01]  /*4640*/  FMUL R65, R65, R3 ;  /* 0x0000000341417220 */ /* 0x000fe20000400000 */
[----:B------:R-:W-:Y:S01]  /*4650*/  F2FP.SATFINITE.E5M2.F32.PACK_AB_MERGE_C R73, RZ, R73, RZ ;  /* 0x00000049ff49723e */ /* 0x000fe200048060ff */
[-C--:B------:R-:W-:Y:S01]  /*4660*/  FMUL R66, R66, R3.reuse ;  /* 0x0000000342427220 */ /* 0x080fe20000400000 */
[----:B0-----:R-:W-:Y:S01]  /*4670*/  F2FP.SATFINITE.E5M2.F32.PACK_AB_MERGE_C R13, RZ, R76, RZ ;  /* 0x0000004cff0d723e */ /* 0x001fe200048060ff */
[-C--:B------:R-:W-:Y:S01]  /*4680*/  FMUL R64, R64, R3.reuse ;  /* 0x0000000340407220 */ /* 0x080fe20000400000 */
[----:B------:R-:W-:Y:S01]  /*4690*/  ISETP.LT.OR P2, PT, R25, 0x9, !P2 ;  /* 0x000000091900780c */ /* 0x000fe20005741670 */
[-C--:B------:R-:W-:Y:S01]  /*46a0*/  FMUL R63, R63, R3.reuse ;  /* 0x000000033f3f7220 */ /* 0x080fe20000400000 */
[----:B------:R-:W-:Y:S01]  /*46b0*/  F2FP.SATFINITE.E5M2.F32.PACK_AB_MERGE_C R27, RZ, R72, RZ ;  /* 0x00000048ff1b723e */ /* 0x000fe200048060ff */
[----:B------:R0:W-:Y:S01]  /*46c0*/  @!P0 STG.E.U8 desc[UR16][R6.64+0x1], R13 ;  /* 0x0000010d06008986 */ /* 0x0001e2000c101110 */
[C---:B------:R-:W-:Y:S01]  /*46d0*/  ISETP.GE.AND P0, PT, R26.reuse, 0x11, PT ;  /* 0x000000111a00780c */ /* 0x040fe20003f06270 */
[----:B------:R-:W-:Y:S01]  /*46e0*/  FMUL R61, R61, R3 ;  /* 0x000000033d3d7220 */ /* 0x000fe20000400000 */
[----:B------:R-:W-:Y:S01]  /*46f0*/  F2FP.SATFINITE.E5M2.F32.PACK_AB_MERGE_C R71, RZ, R71, RZ ;  /* 0x00000047ff47723e */ /* 0x000fe200048060ff */
[----:B------:R-:W-:Y:S01]  /*4700*/  @!P3 STG.E.U8 desc[UR16][R8.64+0x8], R75 ;  /* 0x0000084b0800b986 */ /* 0x000fe2000c101110 */
[----:B------:R-:W-:Y:S01]  /*4710*/  ISETP.GE.AND P3, PT, R26, 0x12, PT ;  /* 0x000000121a00780c */ /* 0x000fe20003f66270 */
[----:B------:R-:W-:Y:S01]  /*4720*/  FMUL R62, R62, R3 ;  /* 0x000000033e3e7220 */ /* 0x000fe20000400000 */
[----:B------:R-:W-:Y:S01]  /*4730*/  F2FP.SATFINITE.E5M2.F32.PACK_AB_MERGE_C R67, RZ, R67, RZ ;  /* 0x00000043ff43723e */ /* 0x000fe200048060ff */
[----:B------:R1:W-:Y:S01]  /*4740*/  @!P5 STG.E.U8 desc[UR16][R8.64+0x9], R17 ;  /* 0x000009110800d986 */ /* 0x0003e2000c101110 */
[----:B------:R-:W-:Y:S01]  /*4750*/  ISETP.LT.OR P5, PT, R25, 0x1, !P3 ;  /* 0x000000011900780c */ /* 0x000fe20005fa1670 */
[-C--:B------:R-:W-:Y:S01]  /*4760*/  FMUL R59, R59, R3.reuse ;  /* 0x000000033b3b7220 */ /* 0x080fe20000400000 */
[C---:B------:R-:W-:Y:S01]  /*4770*/  ISETP.LT.OR P3, PT, R25.reuse, 0x9, !P3 ;  /* 0x000000091900780c */ /* 0x040fe20005f61670 */
[----:B------:R-:W-:Y:S01]  /*4780*/  @!P1 STG.E.U8 desc[UR16][R6.64+0x8], R73 ;  /* 0x0000084906009986 */ /* 0x000fe2000c101110 */
[----:B------:R-:W-:Y:S01]  /*4790*/  ISETP.LT.OR P1, PT, R25, 0x1, !P0 ;  /* 0x000000011900780c */ /* 0x000fe20004721670 */
[-C--:B------:R-:W-:Y:S01]  /*47a0*/  FMUL R60, R60, R3.reuse ;  /* 0x000000033c3c7220 */ /* 0x080fe20000400000 */
[----:B0-----:R-:W-:Y:S01]  /*47b0*/  F2FP.SATFINITE.E5M2.F32.PACK_AB_MERGE_C R13, RZ, R70, RZ ;  /* 0x00000046ff0d723e */ /* 0x001fe200048060ff */
[----:B------:R-:W-:Y:S01]  /*47c0*/  @!P2 STG.E.U8 desc[UR16][R6.64+0x9], R27 ;  /* 0x0000091b0600a986 */ /* 0x000fe2000c101110 */
[----:B------:R-:W-:Y:S01]  /*47d0*/  ISETP.GE.AND P2, PT, R26, 0x19, PT ;  /* 0x000000191a00780c */ /* 0x000fe20003f46270 */
[-C--:B------:R-:W-:Y:S01]  /*47e0*/  FMUL R57, R57, R3.reuse ;  /* 0x0000000339397220 */ /* 0x080fe20000400000 */
[C---:B------:R-:W-:Y:S01]  /*47f0*/  ISETP.LT.OR P0, PT, R25.reuse, 0x9, !P0 ;  /* 0x000000091900780c */ /* 0x040fe20004701670 */
[-C--:B------:R-:W-:Y:S01]  /*4800*/  FMUL R58, R58, R3.reuse ;  /* 0x000000033a3a7220 */ /* 0x080fe20000400000 */
[----:B------:R-:W-:Y:S01]  /*4810*/  ISETP.LT.OR P6, PT, R25, 0x1, !P2 ;  /* 0x000000011900780c */ /* 0x000fe200057c1670 */
[----:B------:R0:W-:Y:S01]  /*4820*/  @!P5 STG.E.U8 desc[UR16][R8.64+0x11], R13 ;  /* 0x0000110d0800d986 */ /* 0x0001e2000c101110 */
[----:B-1----:R-:W-:Y:S01]  /*4830*/  F2FP.SATFINITE.E5M2.F32.PACK_AB_MERGE_C R17, RZ, R68, RZ ;  /* 0x00000044ff11723e */ /* 0x002fe200048060ff */
[----:B------:R-:W-:Y:S01]  /*4840*/  FMUL R56, R56, R3 ;  /* 0x0000000338387220 */ /* 0x000fe20000400000 */
[----:B------:R-:W-:Y:S01]  /*4850*/  F2FP.SATFINITE.E5M2.F32.PACK_AB_MERGE_C R65, RZ, R65, RZ ;  /* 0x00000041ff41723e */ /* 0x000fe200048060ff */
[----:B------:R-:W-:Y:S01]  /*4860*/  @!P1 STG.E.U8 desc[UR16][R8.64+0x10], R71 ;  /* 0x0000104708009986 */ /* 0x000fe2000c101110 */
[----:B------:R-:W-:Y:S01]  /*4870*/  ISETP.GE.AND P1, PT, R26, 0x1a, PT ;  /* 0x0000001a1a00780c */ /* 0x000fe20003f26270 */
[-C--:B------:R-:W-:Y:S01]  /*4880*/  FMUL R23, R23, R3.reuse ;  /* 0x0000000317177220 */ /* 0x080fe20000400000 */
[C---:B------:R-:W-:Y:S01]  /*4890*/  ISETP.LT.OR P2, PT, R25.reuse, 0x9, !P2 ;  /* 0x000000091900780c */ /* 0x040fe20005741670 */
[----:B------:R1:W-:Y:S01]  /*48a0*/  @!P3 STG.E.U8 desc[UR16][R6.64+0x11], R17 ;  /* 0x000011110600b986 */ /* 0x0003e2000c101110 */
[----:B------:R-:W-:Y:S01]  /*48b0*/  ISETP.LT.OR P5, PT, R25, 0x1, !P1 ;  /* 0x000000011900780c */ /* 0x000fe20004fa1670 */
[-C--:B------:R-:W-:Y:S01]  /*48c0*/  FMUL R21, R21, R3.reuse ;  /* 0x0000000315157220 */ /* 0x080fe20000400000 */
[----:B------:R-:W-:Y:S01]  /*48d0*/  ISETP.LT.OR P3, PT, R25, 0x9, !P1 ;  /* 0x000000091900780c */ /* 0x000fe20004f61670 */
[----:B------:R-:W-:Y:S01]  /*48e0*/  @!P0 STG.E.U8 desc[UR16][R6.64+0x10], R67 ;  /* 0x0000104306008986 */ /* 0x000fe2000c101110 */
[----:B0-----:R-:W-:Y:S01]  /*48f0*/  F2FP.SATFINITE.E5M2.F32.PACK_AB_MERGE_C R13, RZ, R66, RZ ;  /* 0x00000042ff0d723e */ /* 0x001fe200048060ff */
[-C--:B------:R-:W-:Y:S01]  /*4900*/  FMUL R22, R22, R3.reuse ;  /* 0x0000000316167220 */ /* 0x080fe20000400000 */
[C---:B------:R-:W-:Y:S01]  /*4910*/  ISETP.GE.AND P0, PT, R26.reuse, 0x21, PT ;  /* 0x000000211a00780c */ /* 0x040fe20003f06270 */
[----:B------:R-:W-:Y:S01]  /*4920*/  @!P6 STG.E.U8 desc[UR16][R8.64+0x18], R65 ;  /* 0x000018410800e986 */ /* 0x000fe2000c101110 */
[----:B------:R-:W-:Y:S01]  /*4930*/  ISETP.GE.AND P1, PT, R26, 0x22, PT ;  /* 0x000000221a00780c */ /* 0x000fe20003f26270 */
[-C--:B------:R-:W-:Y:S01]  /*4940*/  FMUL R19, R19, R3.reuse ;  /* 0x0000000313137220 */ /* 0x080fe20000400000 */
[C---:B------:R-:W-:Y:S01]  /*4950*/  ISETP.LT.OR P6, PT, R25.reuse, 0x1, !P0 ;  /* 0x000000011900780c */ /* 0x040fe200047c1670 */
[-C--:B------:R-:W-:Y:S01]  /*4960*/  FMUL R20, R20, R3.reuse ;  /* 0x0000000314147220 */ /* 0x080fe20000400000 */
[----:B-1----:R-:W-:Y:S01]  /*4970*/  F2FP.SATFINITE.E5M2.F32.PACK_AB_MERGE_C R17, RZ, R64, RZ ;  /* 0x00000040ff11723e */ /* 0x002fe200048060ff */
[----:B------:R0:W-:Y:S01]  /*4980*/  @!P5 STG.E.U8 desc[UR16][R8.64+0x19], R13 ;  /* 0x0000190d0800d986 */ /* 0x0001e2000c101110 */
[----:B------:R-:W-:Y:S01]  /*4990*/  ISETP.LT.OR P5, PT, R25, 0x1, !P1 ;  /* 0x000000011900780c */ /* 0x000fe20004fa1670 */
[----:B------:R-:W-:Y:S01]  /*49a0*/  FMUL R15, R15, R3 ;  /* 0x000000030f0f7220 */ /* 0x000fe20000400000 */
[----:B------:R-:W-:Y:S01]  /*49b0*/  F2FP.SATFINITE.E5M2.F32.PACK_AB_MERGE_C R63, RZ, R63, RZ ;  /* 0x0000003fff3f723e */ /* 0x000fe200048060ff */
[----:B------:R1:W-:Y:S01]  /*49c0*/  @!P3 STG.E.U8 desc[UR16][R6.64+0x19], R17 ;  /* 0x000019110600b986 */ /* 0x0003e2000c101110 */
[----:B------:R-:W-:Y:S01]  /*49d0*/  F2FP.SATFINITE.E5M2.F32.PACK_AB_MERGE_C R61, RZ, R61, RZ ;  /* 0x0000003dff3d723e */ /* 0x000fe200048060ff */
[-C--:B------:R-:W-:Y:S01]  /*49e0*/  FMUL R18, R18, R3.reuse ;  /* 0x0000000312127220 */ /* 0x080fe20000400000 */
[----:B------:R-:W-:Y:S01]  /*49f0*/  F2FP.SATFINITE.E5M2.F32.PACK_AB_MERGE_C R27, RZ, R62, RZ ;  /* 0x0000003eff1b723e */ /* 0x000fe200048060ff */
[----:B------:R-:W-:Y:S01]  /*4a00*/  @!P2 STG.E.U8 desc[UR16][R6.64+0x18], R63 ;  /* 0x0000183f0600a986 */ /* 0x000fe2000c101110 */
[----:B------:R-:W-:Y:S01]  /*4a10*/  ISETP.LT.OR P3, PT, R25, 0x9, !P1 ;  /* 0x000000091900780c */ /* 0x000fe20004f61670 */
[-C--:B------:R-:W-:Y:S01]  /*4a20*/  FMUL R11, R11, R3.reuse ;  /* 0x000000030b0b7220 */ /* 0x080fe20000400000 */
[----:B------:R-:W-:Y:S01]  /*4a30*/  ISETP.GE.AND P2, PT, R26, 0x29, PT ;  /* 0x000000291a00780c */ /* 0x000fe20003f46270 */
[----:B------:R-:W-:Y:S01]  /*4a40*/  @!P6 STG.E.U8 desc[UR16][R8.64+0x20], R61 ;  /* 0x0000203d0800e986 */ /* 0x000fe2000c101110 */
[C---:B------:R-:W-:Y:S01]  /*4a50*/  ISETP.LT.OR P0, PT, R25.reuse, 0x9, !P0 ;  /* 0x000000091900780c */ /* 0x040fe20004701670 */
[----:B------:R-:W-:Y:S01]  /*4a60*/  FMUL R14, R14, R3 ;  /* 0x000000030e0e7220 */ /* 0x000fe20000400000 */
[----:B------:R-:W-:Y:S01]  /*4a70*/  ISETP.GE.AND P1, PT, R26, 0x2a, PT ;  /* 0x0000002a1a00780c */ /* 0x000fe20003f26270 */
[----:B------:R-:W-:Y:S01]  /*4a80*/  @!P5 STG.E.U8 desc[UR16][R8.64+0x21], R27 ;  /* 0x0000211b0800d986 */ /* 0x000fe2000c101110 */
[----:B------:R-:W-:-:S02]  /*4a90*/  ISETP.LT.OR P6, PT, R25, 0x1, !P2 ;  /* 0x000000011900780c */ /* 0x000fc400057c1670 */
[C---:B------:R-:W-:Y:S02]  /*4aa0*/  ISETP.LT.OR P5, PT, R25.reuse, 0x1, !P1 ;  /* 0x000000011900780c */ /* 0x040fe40004fa1670 */
[----:B------:R-:W-:Y:S02]  /*4ab0*/  F2FP.SATFINITE.E5M2.F32.PACK_AB_MERGE_C R59, RZ, R59, RZ ;  /* 0x0000003bff3b723e */ /* 0x000fe400048060ff */
[----:B0-----:R-:W-:Y:S02]  /*4ac0*/  F2FP.SATFINITE.E5M2.F32.PACK_AB_MERGE_C R13, RZ, R60, RZ ;  /* 0x0000003cff0d723e */ /* 0x001fe400048060ff */
[----:B------:R-:W-:Y:S01]  /*4ad0*/  F2FP.SATFINITE.E5M2.F32.PACK_AB_MERGE_C R57, RZ, R57, RZ ;  /* 0x00000039ff39723e */ /* 0x000fe200048060ff */
[----:B------:R-:W-:Y:S01]  /*4ae0*/  @!P0 STG.E.U8 desc[UR16][R6.64+0x20], R59 ;  /* 0x0000203b06008986 */ /* 0x000fe2000c101110 */
[----:B-1----:R-:W-:Y:S02]  /*4af0*/  F2FP.SATFINITE.E5M2.F32.PACK_AB_MERGE_C R17, RZ, R58, RZ ;  /* 0x0000003aff11723e */ /* 0x002fe400048060ff */
[C---:B------:R-:W-:Y:S01]  /*4b00*/  ISETP.LT.OR P1, PT, R25.reuse, 0x9, !P1 ;  /* 0x000000091900780c */ /* 0x040fe20004f21670 */
[----:B------:R0:W-:Y:S01]  /*4b10*/  @!P3 STG.E.U8 desc[UR16][R6.64+0x21], R13 ;  /* 0x0000210d0600b986 */ /* 0x0001e2000c101110 */
[----:B------:R-:W-:-:S02]  /*4b20*/  ISETP.LT.OR P2, PT, R25, 0x9, !P2 ;  /* 0x000000091900780c */ /* 0x000fc40005741670 */
[C---:B------:R-:W-:Y:S01]  /*4b30*/  ISETP.GE.AND P3, PT, R26.reuse, 0x31, PT ;  /* 0x000000311a00780c */ /* 0x040fe20003f66270 */
[----:B------:R-:W-:Y:S01]  /*4b40*/  @!P6 STG.E.U8 desc[UR16][R8.64+0x28], R57 ;  /* 0x000028390800e986 */ /* 0x000fe2000c101110 */
[----:B------:R-:W-:Y:S02]  /*4b50*/  ISETP.GE.AND P0, PT, R26, 0x32, PT ;  /* 0x000000321a00780c */ /* 0x000fe40003f06270 */
[----:B------:R-:W-:Y:S01]  /*4b60*/  F2FP.SATFINITE.E5M2.F32.PACK_AB_MERGE_C R23, RZ, R23, RZ ;  /* 0x00000017ff17723e */ /* 0x000fe200048060ff */
[----:B------:R1:W-:Y:S01]  /*4b70*/  @!P5 STG.E.U8 desc[UR16][R8.64+0x29], R17 ;  /* 0x000029110800d986 */ /* 0x0003e2000c101110 */
[C---:B------:R-:W-:Y:S02]  /*4b80*/  ISETP.LT.OR P5, PT, R25.reuse, 0x1, !P3 ;  /* 0x000000011900780c */ /* 0x040fe40005fa1670 */
[----:B------:R-:W-:Y:S02]  /*4b90*/  ISETP.LT.OR P6, PT, R25, 0x1, !P0 ;  /* 0x000000011900780c */ /* 0x000fe400047c1670 */
[----:B0-----:R-:W-:Y:S01]  /*4ba0*/  F2FP.SATFINITE.E5M2.F32.PACK_AB_MERGE_C R13, RZ, R56, RZ ;  /* 0x00000038ff0d723e */ /* 0x001fe200048060ff */
[----:B------:R-:W-:Y:S01]  /*4bb0*/  @!P2 STG.E.U8 desc[UR16][R6.64+0x28], R23 ;  /* 0x000028170600a986 */ /* 0x000fe2000c101110 */
[----:B------:R-:W-:-:S02]  /*4bc0*/  F2FP.SATFINITE.E5M2.F32.PACK_AB_MERGE_C R21, RZ, R21, RZ ;  /* 0x00000015ff15723e */ /* 0x000fc400048060ff */
[C---:B------:R-:W-:Y:S01]  /*4bd0*/  ISETP.GE.AND P2, PT, R26.reuse, 0x3a, PT ;  /* 0x0000003a1a00780c */ /* 0x040fe20003f46270 */
[----:B------:R0:W-:Y:S01]  /*4be0*/  @!P1 STG.E.U8 desc[UR16][R6.64+0x29], R13 ;  /* 0x0000290d06009986 */ /* 0x0001e2000c101110 */
[C---:B------:R-:W-:Y:S02]  /*4bf0*/  ISETP.LT.OR P1, PT, R25.reuse, 0x9, !P3 ;  /* 0x000000091900780c */ /* 0x040fe40005f21670 */
[----:B-1----:R-:W-:Y:S01]  /*4c00*/  F2FP.SATFINITE.E5M2.F32.PACK_AB_MERGE_C R17, RZ, R22, RZ ;  /* 0x00000016ff11723e */ /* 0x002fe200048060ff */
[----:B------:R-:W-:Y:S01]  /*4c10*/  @!P5 STG.E.U8 desc[UR16][R8.64+0x30], R21 ;  /* 0x000030150800d986 */ /* 0x000fe2000c101110 */
[----:B------:R-:W-:Y:S02]  /*4c20*/  ISETP.GE.AND P3, PT, R26, 0x39, PT ;  /* 0x000000391a00780c */ /* 0x000fe40003f66270 */
[C---:B------:R-:W-:Y:S01]  /*4c30*/  ISETP.LT.OR P0, PT, R25.reuse, 0x9, !P0 ;  /* 0x000000091900780c */ /* 0x040fe20004701670 */
[----:B------:R1:W-:Y:S01]  /*4c40*/  @!P6 STG.E.U8 desc[UR16][R8.64+0x31], R17 ;  /* 0x000031110800e986 */ /* 0x0003e2000c101110 */
[----:B------:R-:W-:-:S02]  /*4c50*/  ISETP.LT.OR P5, PT, R25, 0x1, !P3 ;  /* 0x000000011900780c */ /* 0x000fc40005fa1670 */
[C---:B------:R-:W-:Y:S02]  /*4c60*/  ISETP.LT.OR P6, PT, R25.reuse, 0x1, !P2 ;  /* 0x000000011900780c */ /* 0x040fe400057c1670 */
[C---:B------:R-:W-:Y:S02]  /*4c70*/  ISETP.LT.OR P3, PT, R25.reuse, 0x9, !P3 ;  /* 0x000000091900780c */ /* 0x040fe40005f61670 */
[----:B------:R-:W-:Y:S02]  /*4c80*/  ISETP.LT.OR P2, PT, R25, 0x9, !P2 ;  /* 0x000000091900780c */ /* 0x000fe40005741670 */
[----:B------:R-:W-:Y:S02]  /*4c90*/  F2FP.SATFINITE.E5M2.F32.PACK_AB_MERGE_C R19, RZ, R19, RZ ;  /* 0x00000013ff13723e */ /* 0x000fe400048060ff */
[----:B0-----:R-:W-:Y:S02]  /*4ca0*/  F2FP.SATFINITE.E5M2.F32.PACK_AB_MERGE_C R13, RZ, R20, RZ ;  /* 0x00000014ff0d723e */ /* 0x001fe400048060ff */
[----:B------:R-:W-:Y:S01]  /*4cb0*/  F2FP.SATFINITE.E5M2.F32.PACK_AB_MERGE_C R15, RZ, R15, RZ ;  /* 0x0000000fff0f723e */ /* 0x000fe200048060ff */
[----:B------:R0:W-:Y:S01]  /*4cc0*/  @!P1 STG.E.U8 desc[UR16][R6.64+0x30], R19 ;  /* 0x0000301306009986 */ /* 0x0001e2000c101110 */
[----:B-1----:R-:W-:-:S02]  /*4cd0*/  F2FP.SATFINITE.E5M2.F32.PACK_AB_MERGE_C R17, RZ, R18, RZ ;  /* 0x00000012ff11723e */ /* 0x002fc400048060ff */
[----:B------:R-:W-:Y:S01]  /*4ce0*/  F2FP.SATFINITE.E5M2.F32.PACK_AB_MERGE_C R11, RZ, R11, RZ ;  /* 0x0000000bff0b723e */ /* 0x000fe200048060ff */
[----:B------:R0:W-:Y:S01]  /*4cf0*/  @!P0 STG.E.U8 desc[UR16][R6.64+0x31], R13 ;  /* 0x0000310d06008986 */ /* 0x0001e2000c101110 */
[----:B------:R-:W-:-:S03]  /*4d00*/  F2FP.SATFINITE.E5M2.F32.PACK_AB_MERGE_C R21, RZ, R14, RZ ;  /* 0x0000000eff15723e */ /* 0x000fc600048060ff */
[----:B------:R0:W-:Y:S04]  /*4d10*/  @!P5 STG.E.U8 desc[UR16][R8.64+0x38], R15 ;  /* 0x0000380f0800d986 */ /* 0x0001e8000c101110 */
[----:B------:R0:W-:Y:S04]  /*4d20*/  @!P6 STG.E.U8 desc[UR16][R8.64+0x39], R17 ;  /* 0x000039110800e986 */ /* 0x0001e8000c101110 */
[----:B------:R0:W-:Y:S04]  /*4d30*/  @!P3 STG.E.U8 desc[UR16][R6.64+0x38], R11 ;  /* 0x0000380b0600b986 */ /* 0x0001e8000c101110 */
[----:B------:R0:W-:Y:S02]  /*4d40*/  @!P2 STG.E.U8 desc[UR16][R6.64+0x39], R21 ;  /* 0x000039150600a986 */ /* 0x0001e4000c101110 */
.L_x_98:
[----:B------:R-:W-:Y:S05]  /*4d50*/  BSYNC B0 ;  /* 0x0000000000007941 */ /* 0x000fea0003800000 */
.L_x_32:
[----:B------:R-:W-:Y:S01]  /*4d60*/  ULDC UR6, c[0x0][0xc] ;  /* 0x0000030000067ab9 */ /* 0x000fe20000000800 */
[----:B------:R-:W-:Y:S01]  /*4d70*/  ULDC UR7, c[0x0][0x10] ;  /* 0x0000040000077ab9 */ /* 0x000fe20000000800 */
[----:B0-----:R-:W0:Y:S01]  /*4d80*/  LDC R9, c[0x0][0x14] ;  /* 0x00000500ff097b82 */ /* 0x001e220000000800 */
[----:B------:R-:W-:Y:S01]  /*4d90*/  UIMAD.WIDE.U32 UR6, UR6, UR7, URZ ;  /* 0x00000007060672a5 */ /* 0x000fe2000f8e003f */
[----:B------:R-:W-:Y:S02]  /*4da0*/  IMAD.MOV.U32 R6, RZ, RZ, R0 ;  /* 0x000000ffff067224 */ /* 0x000fe400078e0000 */
[----:B------:R-:W-:Y:S02]  /*4db0*/  IMAD.MOV.U32 R7, RZ, RZ, R5 ;  /* 0x000000ffff077224 */ /* 0x000fe400078e0005 */
[----:B------:R-:W-:Y:S02]  /*4dc0*/  IMAD.MOV.U32 R12, RZ, RZ, -0x1 ;  /* 0xffffffffff0c7424 */ /* 0x000fe400078e00ff */
[----:B------:R-:W-:-:S02]  /*4dd0*/  IMAD.MOV.U32 R69, RZ, RZ, -0x1 ;  /* 0xffffffffff457424 */ /* 0x000fc400078e00ff */
[----:B0-----:R-:W-:-:S04]  /*4de0*/  IMAD.WIDE.U32 R6, R9, UR6, R6 ;  /* 0x0000000609067c25 */ /* 0x001fc8000f8e0006 */
[----:B------:R-:W-:Y:S01]  /*4df0*/  IMAD R5, R9, UR7, RZ ;  /* 0x0000000709057c24 */ /* 0x000fe2000f8e02ff */
[----:B------:R-:W-:Y:S01]  /*4e00*/  ULDC.64 UR6, c[0x0][0x650] ;  /* 0x0001940000067ab9 */ /* 0x000fe20000000a00 */
[----:B------:R-:W-:Y:S01]  /*4e10*/  IMAD.MOV.U32 R0, RZ, RZ, R6 ;  /* 0x000000ffff007224 */ /* 0x000fe200078e0006 */
[----:B------:R-:W-:Y:S01]  /*4e20*/  ISETP.GE.U32.AND P0, PT, R6, UR6, PT ;  /* 0x0000000606007c0c */ /* 0x000fe2000bf06070 */
[----:B------:R-:W-:Y:S01]  /*4e30*/  IMAD.IADD R5, R7, 0x1, R5 ;  /* 0x0000000107057824 */ /* 0x000fe200078e0205 */
[----:B------:R-:W-:-:S04]  /*4e40*/  PRMT R7, RZ, 0x7610, R7 ;  /* 0x00007610ff077816 */ /* 0x000fc80000000007 */
[----:B------:R-:W-:-:S13]  /*4e50*/  ISETP.GE.U32.AND.EX P0, PT, R5, UR7, PT, P0 ;  /* 0x0000000705007c0c */ /* 0x000fda000bf06100 */
[----:B------:R-:W-:Y:S05]  /*4e60*/  @P0 BRA `(.L_x_99) ;  /* 0x0000000400640947 */ /* 0x000fea0003800000 */
[----:B------:R-:W0:Y:S01]  /*4e70*/  S2R R20, SR_CTAID.X ;  /* 0x0000000000147919 */ /* 0x000e220000002500 */
[----:B------:R-:W0:Y:S01]  /*4e80*/  LDC.64 R14, c[0x0][0x628] ;  /* 0x00018a00ff0e7b82 */ /* 0x000e220000000a00 */
[----:B------:R-:W-:Y:S01]  /*4e90*/  ULDC UR6, c[0x0][0x150] ;  /* 0x0000540000067ab9 */ /* 0x000fe20000000800 */
[----:B------:R-:W-:Y:S01]  /*4ea0*/  IMAD.MOV.U32 R12, RZ, RZ, R0 ;  /* 0x000000ffff0c7224 */ /* 0x000fe200078e0000 */
[----:B------:R-:W0:Y:S01]  /*4eb0*/  S2R R22, SR_CTAID.Y ;  /* 0x0000000000167919 */ /* 0x000e220000002600 */
[----:B------:R-:W-:-:S04]  /*4ec0*/  IMAD.MOV.U32 R13, RZ, RZ, R5 ;  /* 0x000000ffff0d7224 */ /* 0x000fc800078e0005 */
[----:B------:R-:W0:Y:S08]  /*4ed0*/  LDC R23, c[0x0][0x144] ;  /* 0x00005100ff177b82 */ /* 0x000e300000000800 */
[----:B-1234-:R-:W1:Y:S08]  /*4ee0*/  LDC R16, c[0x0][0x630] ;  /* 0x00018c00ff107b82 */ /* 0x01ee700000000800 */
[----:B------:R-:W2:Y:S01]  /*4ef0*/  LDC.64 R18, c[0x0][0x620] ;  /* 0x00018800ff127b82 */ /* 0x000ea20000000a00 */
[----:B0-----:R-:W-:-:S04]  /*4f00*/  ISETP.NE.U32.AND P0, PT, R14, RZ, PT ;  /* 0x000000ff0e00720c */ /* 0x001fc80003f05070 */
[----:B------:R-:W-:Y:S02]  /*4f10*/  ISETP.NE.AND.EX P0, PT, R15, RZ, PT, P0 ;  /* 0x000000ff0f00720c */ /* 0x000fe40003f05300 */
[----:B------:R-:W-:-:S05]  /*4f20*/  I2FP.F32.U32 R6, R20 ;  /* 0x0000001400067245 */ /* 0x000fca0000201000 */
[----:B------:R-:W-:-:S04]  /*4f30*/  FMUL R6, R6, UR6 ;  /* 0x0000000606067c20 */ /* 0x000fc80008400000 */
[----:B------:R0:W3:Y:S02]  /*4f40*/  F2I.U32.TRUNC.NTZ R21, R6 ;  /* 0x0000000600157305 */ /* 0x0000e4000020f000 */
[----:B-1----:R-:W-:Y:S05]  /*4f50*/  @!P0 BRA `(.L_x_100) ;  /* 0x0000000000288947 */ /* 0x002fea0003800000 */
[----:B------:R-:W1:Y:S02]  /*4f60*/  LDC R7, c[0x0][0x634] ;  /* 0x00018d00ff077b82 */ /* 0x000e640000000800 */
[----:B-1----:R-:W-:-:S05]  /*4f70*/  IADD3 R11, P0, R0, R7, RZ ;  /* 0x00000007000b7210 */ /* 0x002fca0007f1e0ff */
[----:B------:R-:W-:-:S04]  /*4f80*/  IMAD.X R17, RZ, RZ, R5, P0 ;  /* 0x000000ffff117224 */ /* 0x000fc800000e0605 */
[----:B0-----:R-:W-:-:S04]  /*4f90*/  IMAD.WIDE.U32 R6, R17, R14, RZ ;  /* 0x0000000e11067225 */ /* 0x001fc800078e00ff */
[----:B-----5:R-:W-:-:S04]  /*4fa0*/  IMAD.WIDE.U32 R8, P0, R11, R15, R6 ;  /* 0x0000000f0b087225 */ /* 0x020fc80007800006 */
[----:B------:R-:W-:-:S04]  /*4fb0*/  IMAD.WIDE.U32 R6, R11, R14, RZ ;  /* 0x0000000e0b067225 */ /* 0x000fc800078e00ff */
[----:B------:R-:W-:Y:S01]  /*4fc0*/  IMAD.X R13, RZ, RZ, RZ, P0 ;  /* 0x000000ffff0d7224 */ /* 0x000fe200000e06ff */
[----:B------:R-:W-:Y:S01]  /*4fd0*/  IADD3 RZ, P0, R7, R8, RZ ;  /* 0x0000000807ff7210 */ /* 0x000fe20007f1e0ff */
[----:B------:R-:W-:-:S04]  /*4fe0*/  IMAD.MOV.U32 R12, RZ, RZ, R9 ;  /* 0x000000ffff0c7224 */ /* 0x000fc800078e0009 */
[----:B------:R-:W-:-:S08]  /*4ff0*/  IMAD.WIDE.U32.X R12, R17, R15, R12, P0 ;  /* 0x0000000f110c7225 */ /* 0x000fd000000e040c */
.L_x_100:
[-CC-:B------:R-:W-:Y:S01]  /*5000*/  SHF.R.U64 R69, R12, R16.reuse, R13.reuse ;  /* 0x000000100c457219 */ /* 0x180fe2000000120d */
[----:B------:R-:W1:Y:S01]  /*5010*/  LDC.64 R28, c[0x0][0x640] ;  /* 0x00019000ff1c7b82 */ /* 0x000e620000000a00 */
[----:B0-----:R-:W-:Y:S01]  /*5020*/  SHF.R.U32.HI R6, RZ, R16, R13 ;  /* 0x00000010ff067219 */ /* 0x001fe2000001160d */
[----:B---3--:R-:W-:Y:S01]  /*5030*/  IMAD.MOV R21, RZ, RZ, -R21 ;  /* 0x000000ffff157224 */ /* 0x008fe200078e0a15 */
[----:B------:R-:W-:Y:S01]  /*5040*/  IADD3 R9, P0, RZ, -R69, RZ ;  /* 0x80000045ff097210 */ /* 0x000fe20007f1e0ff */
[----:B------:R-:W-:Y:S01]  /*5050*/  ULDC UR6, c[0x0][0x154] ;  /* 0x0000550000067ab9 */ /* 0x000fe20000000800 */
[----:B------:R-:W-:Y:S02]  /*5060*/  IMAD.MOV.U32 R11, RZ, RZ, 0x1 ;  /* 0x00000001ff0b7424 */ /* 0x000fe400078e00ff */
[----:B------:R-:W-:Y:S01]  /*5070*/  IMAD R21, R23, R21, R20 ;  /* 0x0000001517157224 */ /* 0x000fe200078e0214 */
[----:B------:R-:W0:Y:S01]  /*5080*/  LDC R12, c[0x0][0x618] ;  /* 0x00018600ff0c7b82 */ /* 0x000e220000000800 */
[----:B------:R-:W-:-:S02]  /*5090*/  IMAD.X R7, RZ, RZ, ~R6, P0 ;  /* 0x000000ffff077224 */ /* 0x000fc400000e0e06 */
[----:B------:R-:W-:Y:S02]  /*50a0*/  IMAD.MOV.U32 R6, RZ, RZ, R0 ;  /* 0x000000ffff067224 */ /* 0x000fe400078e0000 */
[-C--:B--2--5:R-:W-:Y:S02]  /*50b0*/  IMAD R8, R7, R18.reuse, RZ ;  /* 0x0000001207087224 */ /* 0x0a4fe400078e02ff */
[----:B------:R-:W-:Y:S01]  /*50c0*/  IMAD.MOV.U32 R7, RZ, RZ, R5 ;  /* 0x000000ffff077224 */ /* 0x000fe200078e0005 */
[----:B------:R-:W2:Y:S01]  /*50d0*/  LDC R24, c[0x0][0x608] ;  /* 0x00018200ff187b82 */ /* 0x000ea20000000800 */
[----:B------:R-:W-:-:S04]  /*50e0*/  IMAD.WIDE.U32 R6, R9, R18, R6 ;  /* 0x0000001209067225 */ /* 0x000fc800078e0006 */
[----:B------:R-:W-:-:S03]  /*50f0*/  IMAD R9, R9, R19, R8 ;  /* 0x0000001309097224 */ /* 0x000fc600078e0208 */
[----:B------:R-:W3:Y:S01]  /*5100*/  LDC R26, c[0x0][0x658] ;  /* 0x00019600ff1a7b82 */ /* 0x000ee20000000800 */
[----:B------:R-:W-:Y:S01]  /*5110*/  I2FP.F32.U32 R8, R22 ;  /* 0x0000001600087245 */ /* 0x000fe20000201000 */
[----:B------:R-:W-:Y:S01]  /*5120*/  IMAD.IADD R7, R7, 0x1, R9 ;  /* 0x0000000107077824 */ /* 0x000fe200078e0209 */
[----:B-1----:R-:W-:Y:S01]  /*5130*/  ISETP.NE.U32.AND P0, PT, R28, RZ, PT ;  /* 0x000000ff1c00720c */ /* 0x002fe20003f05070 */
[----:B------:R-:W-:Y:S02]  /*5140*/  IMAD.MOV.U32 R9, RZ, RZ, -0x1 ;  /* 0xffffffffff097424 */ /* 0x000fe400078e00ff */
[----:B------:R-:W-:Y:S02]  /*5150*/  FMUL R8, R8, UR6 ;  /* 0x0000000608087c20 */ /* 0x000fe40008400000 */
[----:B------:R-:W1:Y:S01]  /*5160*/  LDC R19, c[0x0][0x148] ;  /* 0x00005200ff137b82 */ /* 0x000e620000000800 */
[----:B0-----:R-:W-:Y:S01]  /*5170*/  SHF.R.U64 R16, R6, R12, R7 ;  /* 0x0000000c06107219 */ /* 0x001fe20000001207 */
[----:B------:R0:W4:Y:S01]  /*5180*/  F2I.U32.TRUNC.NTZ R17, R8 ;  /* 0x0000000800117305 */ /* 0x000122000020f000 */
[----:B------:R-:W-:-:S02]  /*5190*/  ISETP.NE.AND.EX P0, PT, R29, RZ, PT, P0 ;  /* 0x000000ff1d00720c */ /* 0x000fc40003f05300 */
[----:B------:R-:W-:-:S03]  /*51a0*/  SHF.R.U32.HI R7, RZ, R12, R7 ;  /* 0x0000000cff077219 */ /* 0x000fc60000011607 */
[----:B------:R-:W0:Y:S01]  /*51b0*/  LDC R20, c[0x0][0x600] ;  /* 0x00018000ff147b82 */ /* 0x000e220000000800 */
[-CC-:B--2---:R-:W-:Y:S02]  /*51c0*/  SHF.R.U64 R14, R16, R24.reuse, R7.reuse ;  /* 0x00000018100e7219 */ /* 0x184fe40000001207 */
[----:B------:R-:W-:-:S05]  /*51d0*/  SHF.R.U32.HI R7, RZ, R24, R7 ;  /* 0x00000018ff077219 */ /* 0x000fca0000011607 */
[----:B------:R-:W2:Y:S01]  /*51e0*/  LDC R25, c[0x0][0x648] ;  /* 0x00019200ff197b82 */ /* 0x000ea20000000800 */
[-CC-:B---3--:R-:W-:Y:S02]  /*51f0*/  SHF.R.U64 R18, R14, R26.reuse, R7.reuse ;  /* 0x0000001a0e127219 */ /* 0x188fe40000001207 */
[-C--:B------:R-:W-:Y:S02]  /*5200*/  SHF.L.U32 R9, R9, R26.reuse, RZ ;  /* 0x0000001a09097219 */ /* 0x080fe400000006ff */
[-C--:B------:R-:W-:Y:S01]  /*5210*/  SHF.R.U32.HI R7, RZ, R26.reuse, R7 ;  /* 0x0000001aff077219 */ /* 0x080fe20000011607 */
[----:B------:R-:W-:Y:S01]  /*5220*/  IMAD.MOV.U32 R6, RZ, RZ, R18 ;  /* 0x000000ffff067224 */ /* 0x000fe200078e0012 */
[----:B------:R-:W-:Y:S01]  /*5230*/  SHF.L.U32 R24, R11, R26, RZ ;  /* 0x0000001a0b187219 */ /* 0x000fe200000006ff */
[----:B------:R-:W3:Y:S01]  /*5240*/  LDC R27, c[0x0][0x638] ;  /* 0x00018e00ff1b7b82 */ /* 0x000ee20000000800 */
[----:B------:R-:W-:-:S07]  /*5250*/  LOP3.LUT R23, RZ, R9, RZ, 0x33, !PT ;  /* 0x00000009ff177212 */ /* 0x000fce00078e33ff */
[----:B------:R-:W0:Y:S01]  /*5260*/  LDC R30, c[0x0][0x610] ;  /* 0x00018400ff1e7b82 */ /* 0x000e220000000800 */
[----:B----4-:R-:W-:Y:S05]  /*5270*/  @!P0 BRA `(.L_x_101) ;  /* 0x0000000000288947 */ /* 0x010fea0003800000 */
[----:B------:R-:W4:Y:S02]  /*5280*/  LDC R11, c[0x0][0x64c] ;  /* 0x00019300ff0b7b82 */ /* 0x000f240000000800 */
[----:B----4-:R-:W-:-:S05]  /*5290*/  IADD3 R11, P0, R18, R11, RZ ;  /* 0x0000000b120b7210 */ /* 0x010fca0007f1e0ff */
[----:B------:R-:W-:-:S04]  /*52a0*/  IMAD.X R15, RZ, RZ, R7, P0 ;  /* 0x000000ffff0f7224 */ /* 0x000fc800000e0607 */
[----:B------:R-:W-:-:S04]  /*52b0*/  IMAD.WIDE.U32 R6, R15, R28, RZ ;  /* 0x0000001c0f067225 */ /* 0x000fc800078e00ff */
[----:B0-----:R-:W-:-:S04]  /*52c0*/  IMAD.WIDE.U32 R8, P0, R11, R29, R6 ;  /* 0x0000001d0b087225 */ /* 0x001fc80007800006 */
[----:B------:R-:W-:-:S04]  /*52d0*/  IMAD.WIDE.U32 R6, R11, R28, RZ ;  /* 0x0000001c0b067225 */ /* 0x000fc800078e00ff */
[----:B------:R-:W-:Y:S01]  /*52e0*/  IMAD.X R13, RZ, RZ, RZ, P0 ;  /* 0x000000ffff0d7224 */ /* 0x000fe200000e06ff */
[----:B------:R-:W-:Y:S01]  /*52f0*/  IADD3 RZ, P0, R7, R8, RZ ;  /* 0x0000000807ff7210 */ /* 0x000fe20007f1e0ff */
[----:B------:R-:W-:-:S04]  /*5300*/  IMAD.MOV.U32 R12, RZ, RZ, R9 ;  /* 0x000000ffff0c7224 */ /* 0x000fc800078e0009 */
[----:B------:R-:W-:-:S08]  /*5310*/  IMAD.WIDE.U32.X R6, R15, R29, R12, P0 ;  /* 0x0000001d0f067225 */ /* 0x000fd000000e040c */
.L_x_101:
[----:B--2---:R-:W-:Y:S01]  /*5320*/  SHF.R.U64 R6, R6, R25, R7 ;  /* 0x0000001906067219 */ /* 0x004fe20000001207 */
[----:B0-----:R-:W-:Y:S01]  /*5330*/  VIADD R11, R20, 0xffffffff ;  /* 0xffffffff140b7836 */ /* 0x001fe20000000000 */
[----:B------:R-:W-:Y:S01]  /*5340*/  LOP3.LUT R9, R14, R23, RZ, 0xc0, !PT ;  /* 0x000000170e097212 */ /* 0x000fe200078ec0ff */
[----:B------:R-:W-:Y:S02]  /*5350*/  IMAD.MOV R17, RZ, RZ, -R17 ;  /* 0x000000ffff117224 */ /* 0x000fe400078e0a11 */
[----:B------:R-:W-:Y:S02]  /*5360*/  IMAD.MOV R7, RZ, RZ, -R6 ;  /* 0x000000ffff077224 */ /* 0x000fe400078e0a06 */
[----:B------:R-:W-:Y:S01]  /*5370*/  IMAD R24, R24, R6, R9 ;  /* 0x0000000618187224 */ /* 0x000fe200078e0209 */
[----:B------:R-:W-:Y:S01]  /*5380*/  LOP3.LUT R9, R16, R11, RZ, 0xc0, !PT ;  /* 0x0000000b10097212 */ /* 0x000fe200078ec0ff */
[----:B-1----:R-:W-:Y:S02]  /*5390*/  @P4 IMAD R21, R19, R17, R22 ;  /* 0x0000001113154224 */ /* 0x002fe400078e0216 */
[----:B---3--:R-:W-:-:S02]  /*53a0*/  IMAD R6, R7, R27, R18 ;  /* 0x0000001b07067224 */ /* 0x008fc400078e0212 */
[----:B------:R-:W-:Y:S02]  /*53b0*/  IMAD R24, R24, R30, R21 ;  /* 0x0000001e18187224 */ /* 0x000fe400078e0215 */
[----:B------:R-:W-:Y:S02]  /*53c0*/  IMAD R9, R6, R20, R9 ;  /* 0x0000001406097224 */ /* 0x000fe400078e0209 */
[----:B------:R-:W-:-:S03]  /*53d0*/  IMAD.MOV.U32 R7, RZ, RZ, 0x1 ;  /* 0x00000001ff077424 */ /* 0x000fc600078e00ff */
[----:B------:R-:W-:Y:S02]  /*53e0*/  SEL R12, R9, R24, !P4 ;  /* 0x00000018090c7207 */ /* 0x000fe40006000000 */
[----:B------:R-:W-:-:S07]  /*53f0*/  SEL R24, R24, R9, !P4 ;  /* 0x0000000918187207 */ /* 0x000fce0006000000 */
.L_x_99:
[----:B------:R-:W-:Y:S01]  /*5400*/  LOP3.LUT P0, RZ, R7, 0xff, RZ, 0xc0, !PT ;  /* 0x000000ff07ff7812 */ /* 0x000fe2000780c0ff */
[----:B-1234-:R-:W-:-:S12]  /*5410*/  IMAD.MOV.U32 R16, RZ, RZ, R24 ;  /* 0x000000ffff107224 */ /* 0x01efd800078e0018 */
[----:B------:R-:W-:Y:S05]  /*5420*/  @P0 BRA `(.L_x_102) ;  /* 0xffffffbc00400947 */ /* 0x000fea000383ffff */
[----:B------:R-:W-:Y:S05]  /*5430*/  EXIT ;  /* 0x000000000000794d */ /* 0x000fea0003800000 */
.L_x_4:
[----:B0-----:R-:W-:Y:S01]  /*5440*/  ULDC.64 UR4, c[0x0][0x650] ;  /* 0x0001940000047ab9 */ /* 0x001fe20000000a00 */
        /* <DEDUP_REMOVED lines=25> */
.L_x_104:
[-CC-:B------:R-:W-:Y:S01]  /*55e0*/  SHF.R.U64 R16, R14, R18.reuse, R15.reuse ;  /* 0x000000120e107219 */ /* 0x180fe2000000120f */
[----:B------:R-:W0:Y:S01]  /*55f0*/  LDC R22, c[0x0][0x618] ;  /* 0x00018600ff167b82 */ /* 0x000e220000000800 */
[----:B------:R-:W-:Y:S01]  /*5600*/  SHF.R.U32.HI R7, RZ, R18, R15 ;  /* 0x00000012ff077219 */ /* 0x000fe2000001160f */
[----:B------:R-:W-:Y:S01]  /*5610*/  ULDC UR4, c[0x0][0x150] ;  /* 0x0000540000047ab9 */ /* 0x000fe20000000800 */
[----:B------:R-:W-:Y:S01]  /*5620*/  IADD3 R9, P0, RZ, -R16, RZ ;  /* 0x80000010ff097210 */ /* 0x000fe20007f1e0ff */
[----:B------:R-:W-:Y:S01]  /*5630*/  IMAD.MOV.U32 R10, RZ, RZ, R0 ;  /* 0x000000ffff0a7224 */ /* 0x000fe200078e0000 */
[----:B------:R-:W-:Y:S01]  /*5640*/  I2FP.F32.U32 R12, R6 ;  /* 0x00000006000c7245 */ /* 0x000fe20000201000 */
[----:B------:R-:W-:Y:S02]  /*5650*/  IMAD.MOV.U32 R11, RZ, RZ, R5 ;  /* 0x000000ffff0b7224 */ /* 0x000fe400078e0005 */
[----:B------:R-:W1:Y:S01]  /*5660*/  LDC.64 R24, c[0x0][0x640] ;  /* 0x00019000ff187b82 */ /* 0x000e620000000a00 */
[----:B------:R-:W-:-:S02]  /*5670*/  IMAD.X R7, RZ, RZ, ~R7, P0 ;  /* 0x000000ffff077224 */ /* 0x000fc400000e0e07 */
[----:B------:R-:W-:Y:S01]  /*5680*/  FMUL R13, R12, UR4 ;  /* 0x000000040c0d7c20 */ /* 0x000fe20008400000 */
[----:B------:R-:W-:Y:S01]  /*5690*/  IMAD.WIDE.U32 R10, R9, R20, R10 ;  /* 0x00000014090a7225 */ /* 0x000fe200078e000a */
[----:B------:R-:W-:-:S03]  /*56a0*/  ULDC UR4, c[0x0][0x154] ;  /* 0x0000550000047ab9 */ /* 0x000fc60000000800 */
[----:B------:R-:W-:Y:S01]  /*56b0*/  IMAD R12, R7, R20, RZ ;  /* 0x00000014070c7224 */ /* 0x000fe200078e02ff */
[----:B------:R-:W2:Y:S01]  /*56c0*/  LDC R15, c[0x0][0x144] ;  /* 0x00005100ff0f7b82 */ /* 0x000ea20000000800 */
[----:B------:R-:W3:Y:S02]  /*56d0*/  F2I.U32.TRUNC.NTZ R13, R13 ;  /* 0x0000000d000d7305 */ /* 0x000ee4000020f000 */
[----:B------:R-:W-:Y:S02]  /*56e0*/  IMAD R7, R9, R21, R12 ;  /* 0x0000001509077224 */ /* 0x000fe400078e020c */
[----:B------:R-:W-:Y:S02]  /*56f0*/  IMAD.MOV.U32 R12, RZ, RZ, 0x1 ;  /* 0x00000001ff0c7424 */ /* 0x000fe400078e00ff */
[----:B------:R-:W-:Y:S01]  /*5700*/  IMAD.IADD R7, R11, 0x1, R7 ;  /* 0x000000010b077824 */ /* 0x000fe200078e0207 */
[----:B------:R-:W4:Y:S04]  /*5710*/  LDC R18, c[0x0][0x608] ;  /* 0x00018200ff127b82 */ /* 0x000f280000000800 */
[----:B0-----:R-:W-:-:S02]  /*5720*/  SHF.R.U64 R14, R10, R22, R7 ;  /* 0x000000160a0e7219 */ /* 0x001fc40000001207 */
[----:B------:R-:W-:Y:S02]  /*5730*/  I2FP.F32.U32 R10, R8 ;  /* 0x00000008000a7245 */ /* 0x000fe40000201000 */
[----:B------:R-:W0:Y:S01]  /*5740*/  LDC R23, c[0x0][0x658] ;  /* 0x00019600ff177b82 */ /* 0x000e220000000800 */
[----:B-1----:R-:W-:Y:S01]  /*5750*/  ISETP.NE.U32.AND P0, PT, R24, RZ, PT ;  /* 0x000000ff1800720c */ /* 0x002fe20003f05070 */
[----:B---3--:R-:W-:Y:S01]  /*5760*/  IMAD.MOV R9, RZ, RZ, -R13 ;  /* 0x000000ffff097224 */ /* 0x008fe200078e0a0d */
[----:B------:R-:W-:Y:S01]  /*5770*/  SHF.R.U32.HI R7, RZ, R22, R7 ;  /* 0x00000016ff077219 */ /* 0x000fe20000011607 */
[----:B------:R-:W-:Y:S01]  /*5780*/  FMUL R10, R10, UR4 ;  /* 0x000000040a0a7c20 */ /* 0x000fe20008400000 */
[----:B------:R-:W-:-:S03]  /*5790*/  ISETP.NE.AND.EX P0, PT, R25, RZ, PT, P0 ;  /* 0x000000ff1900720c */ /* 0x000fc60003f05300 */
[----:B------:R-:W1:Y:S01]  /*57a0*/  LDC R21, c[0x0][0x148] ;  /* 0x00005200ff157b82 */ /* 0x000e620000000800 */
[----:B--2---:R-:W-:Y:S01]  /*57b0*/  IMAD R22, R15, R9, R6 ;  /* 0x000000090f167224 */ /* 0x004fe200078e0206 */
[----:B------:R2:W3:Y:S06]  /*57c0*/  F2I.U32.TRUNC.NTZ R19, R10 ;  /* 0x0000000a00137305 */ /* 0x0004ec000020f000 */
[----:B------:R-:W1:Y:S01]  /*57d0*/  LDC R20, c[0x0][0x600] ;  /* 0x00018000ff147b82 */ /* 0x000e620000000800 */
[-CC-:B----4-:R-:W-:Y:S02]  /*57e0*/  SHF.R.U64 R17, R14, R18.reuse, R7.reuse ;  /* 0x000000120e117219 */ /* 0x190fe40000001207 */
[----:B------:R-:W-:Y:S01]  /*57f0*/  SHF.R.U32.HI R6, RZ, R18, R7 ;  /* 0x00000012ff067219 */ /* 0x000fe20000011607 */
[----:B------:R-:W-:-:S04]  /*5800*/  IMAD.MOV.U32 R18, RZ, RZ, -0x1 ;  /* 0xffffffffff127424 */ /* 0x000fc800078e00ff */
[----:B------:R-:W4:Y:S01]  /*5810*/  LDC R26, c[0x0][0x648] ;  /* 0x00019200ff1a7b82 */ /* 0x000f220000000800 */
[-C--:B0-----:R-:W-:Y:S02]  /*5820*/  SHF.L.U32 R9, R18, R23.reuse, RZ ;  /* 0x0000001712097219 */ /* 0x081fe400000006ff */
[-CC-:B------:R-:W-:Y:S02]  /*5830*/  SHF.R.U64 R18, R17, R23.reuse, R6.reuse ;  /* 0x0000001711127219 */ /* 0x180fe40000001206 */
[-C--:B------:R-:W-:Y:S02]  /*5840*/  SHF.R.U32.HI R7, RZ, R23.reuse, R6 ;  /* 0x00000017ff077219 */ /* 0x080fe40000011606 */
[----:B------:R-:W-:Y:S01]  /*5850*/  SHF.L.U32 R23, R12, R23, RZ ;  /* 0x000000170c177219 */ /* 0x000fe200000006ff */
[----:B------:R-:W0:Y:S01]  /*5860*/  LDC R27, c[0x0][0x638] ;  /* 0x00018e00ff1b7b82 */ /* 0x000e220000000800 */
[----:B------:R-:W-:Y:S01]  /*5870*/  LOP3.LUT R28, RZ, R9, RZ, 0x33, !PT ;  /* 0x00000009ff1c7212 */ /* 0x000fe200078e33ff */
[----:B------:R-:W-:-:S06]  /*5880*/  IMAD.MOV.U32 R6, RZ, RZ, R18 ;  /* 0x000000ffff067224 */ /* 0x000fcc00078e0012 */
[----:B------:R-:W0:Y:S01]  /*5890*/  LDC R29, c[0x0][0x610] ;  /* 0x00018400ff1d7b82 */ /* 0x000e220000000800 */
[----:B--23--:R-:W-:Y:S05]  /*58a0*/  @!P0 BRA `(.L_x_105) ;  /* 0x0000000000288947 */ /* 0x00cfea0003800000 */
[----:B------:R-:W2:Y:S02]  /*58b0*/  LDC R9, c[0x0][0x64c] ;  /* 0x00019300ff097b82 */ /* 0x000ea40000000800 */
[----:B--2---:R-:W-:-:S05]  /*58c0*/  IADD3 R9, P0, R18, R9, RZ ;  /* 0x0000000912097210 */ /* 0x004fca0007f1e0ff */
        /* <DEDUP_REMOVED lines=8> */
.L_x_105:
[----:B----4-:R-:W-:Y:S01]  /*5950*/  SHF.R.U64 R7, R6, R26, R7 ;  /* 0x0000001a06077219 */ /* 0x010fe20000001207 */
[----:B-1----:R-:W-:Y:S01]  /*5960*/  VIADD R11, R20, 0xffffffff ;  /* 0xffffffff140b7836 */ /* 0x002fe20000000000 */
[----:B------:R-:W-:Y:S01]  /*5970*/  LOP3.LUT R6, R17, R28, RZ, 0xc0, !PT ;  /* 0x0000001c11067212 */ /* 0x000fe200078ec0ff */
[----:B------:R-:W-:Y:S02]  /*5980*/  IMAD.MOV R19, RZ, RZ, -R19 ;  /* 0x000000ffff137224 */ /* 0x000fe400078e0a13 */
[----:B------:R-:W-:Y:S01]  /*5990*/  IMAD.MOV R9, RZ, RZ, -R7 ;  /* 0x000000ffff097224 */ /* 0x000fe200078e0a07 */
[----:B------:R-:W-:Y:S01]  /*59a0*/  LOP3.LUT R11, R14, R11, RZ, 0xc0, !PT ;  /* 0x0000000b0e0b7212 */ /* 0x000fe200078ec0ff */
[----:B------:R-:W-:Y:S02]  /*59b0*/  @P4 IMAD R22, R21, R19, R8 ;  /* 0x0000001315164224 */ /* 0x000fe400078e0208 */
[----:B------:R-:W-:Y:S02]  /*59c0*/  IMAD R7, R23, R7, R6 ;  /* 0x0000000717077224 */ /* 0x000fe400078e0206 */
[----:B0-----:R-:W-:-:S02]  /*59d0*/  IMAD R6, R9, R27, R18 ;  /* 0x0000001b09067224 */ /* 0x001fc400078e0212 */
[----:B------:R-:W-:Y:S02]  /*59e0*/  IMAD R14, R7, R29, R22 ;  /* 0x0000001d070e7224 */ /* 0x000fe400078e0216 */
[----:B------:R-:W-:Y:S02]  /*59f0*/  IMAD R7, R6, R20, R11 ;  /* 0x0000001406077224 */ /* 0x000fe400078e020b */
[----:B------:R-:W-:Y:S02]  /*5a00*/  IMAD.MOV.U32 R10, RZ, RZ, 0x1 ;  /* 0x00000001ff0a7424 */ /* 0x000fe400078e00ff */
[----:B------:R-:W-:Y:S01]  /*5a10*/  IMAD.MOV.U32 R9, RZ, RZ, R16 ;  /* 0x000000ffff097224 */ /* 0x000fe200078e0010 */
[----:B------:R-:W-:Y:S02]  /*5a20*/  SEL R17, R7, R14, !P4 ;  /* 0x0000000e07117207 */ /* 0x000fe40006000000 */
[----:B------:R-:W-:-:S07]  /*5a30*/  SEL R14, R14, R7, !P4 ;  /* 0x000000070e0e7207 */ /* 0x000fce0006000000 */
.L_x_103:
[----:B------:R-:W-:-:S08]  /*5a40*/  NOP ;  /* 0x0000000000007918 */ /* 0x000fd00000000000 */
[----:B------:R-:W0:-:S00]  /*5a50*/  USETMAXREG.DEALLOC.CTAPOOL 0x28 ;  /* 0x00000028000079c8 */ /* 0x000e0000080e0500 */
[----:B0-----:R-:W-:-:S13]  /*5a60*/  ISETP.NE.AND P0, PT, R3, RZ, PT ;  /* 0x000000ff0300720c */ /* 0x001fda0003f05270 */
[----:B------:R-:W-:Y:S05]  /*5a70*/  @P0 EXIT ;  /* 0x000000000000094d */ /* 0x000fea0003800000 */
[----:B------:R-:W-:Y:S01]  /*5a80*/  LOP3.LUT P0, RZ, R10, 0xff, RZ, 0xc0, !PT ;  /* 0x000000ff0aff7812 */ /* 0x000fe2000780c0ff */
[----:B------:R-:W-:Y:S02]  /*5a90*/  IMAD.MOV.U32 R10, RZ, RZ, 0x1 ;  /* 0x00000001ff0a7424 */ /* 0x000fe400078e00ff */
[----:B------:R-:W-:-:S10]  /*5aa0*/  IMAD.MOV.U32 R13, RZ, RZ, RZ ;  /* 0x000000ffff0d7224 */ /* 0x000fd400078e00ff */
[----:B------:R-:W-:Y:S05]  /*5ab0*/  @!P0 BRA `(.L_x_106) ;  /* 0x0000000c00388947 */ /* 0x000fea0003800000 */
[----:B------:R-:W0:Y:S01]  /*5ac0*/  LDC R3, c[0x0][0x28c] ;  /* 0x0000a300ff037b82 */ /* 0x000e220000000800 */
[----:B------:R-:W-:Y:S01]  /*5ad0*/  ULDC UR5, c[0x0][0x600] ;  /* 0x0001800000057ab9 */ /* 0x000fe20000000800 */
[----:B------:R-:W-:Y:S01]  /*5ae0*/  ULDC UR4, c[0x0][0xc] ;  /* 0x0000030000047ab9 */ /* 0x000fe20000000800 */
[----:B------:R-:W-:Y:S01]  /*5af0*/  UIADD3 UR16, UR5, -0x1, URZ ;  /* 0xffffffff05107890 */ /* 0x000fe2000fffe03f */
[C---:B------:R-:W-:Y:S01]  /*5b00*/  LOP3.LUT P2, RZ, R2.reuse, 0x7f, RZ, 0xc0, !PT ;  /* 0x0000007f02ff7812 */ /* 0x040fe2000784c0ff */
[----:B------:R-:W-:Y:S01]  /*5b10*/  ULDC UR6, c[0x0][0x658] ;  /* 0x0001960000067ab9 */ /* 0x000fe20000000800 */
[----:B------:R-:W-:Y:S01]  /*5b20*/  ULDC UR5, c[0x0][0x10] ;  /* 0x0000040000057ab9 */ /* 0x000fe20000000800 */
[----:B------:R-:W-:Y:S01]  /*5b30*/  UMOV UR7, 0xffffffff ;  /* 0xffffffff00077882 */ /* 0x000fe20000000000 */
[----:B------:R-:W-:Y:S01]  /*5b40*/  UMOV UR8, 0x1 ;  /* 0x0000000100087882 */ /* 0x000fe20000000000 */
[----:B------:R-:W-:Y:S01]  /*5b50*/  UIMAD.WIDE.U32 UR4, UR4, UR5, URZ ;  /* 0x00000005040472a5 */ /* 0x000fe2000f8e003f */
[----:B------:R-:W-:Y:S01]  /*5b60*/  LOP3.LUT P0, RZ, R2, 0x1f, RZ, 0xc0, !PT ;  /* 0x0000001f02ff7812 */ /* 0x000fe2000780c0ff */
[----:B------:R-:W-:Y:S01]  /*5b70*/  USHF.L.U32 UR7, UR7, UR6, URZ ;  /* 0x0000000607077299 */ /* 0x000fe2000800063f */
[----:B------:R-:W-:Y:S01]  /*5b80*/  BSSY B0, `(.L_x_106) ;  /* 0x00000c1000007945 */ /* 0x000fe20003800000 */
[----:B------:R-:W-:Y:S01]  /*5b90*/  USHF.L.U32 UR18, UR8, UR6, URZ ;  /* 0x0000000608127299 */ /* 0x000fe2000800063f */
[----:B------:R-:W-:Y:S01]  /*5ba0*/  IMAD.MOV.U32 R15, RZ, RZ, 0x1 ;  /* 0x00000001ff0f7424 */ /* 0x000fe200078e00ff */
[----:B------:R-:W-:Y:S01]  /*5bb0*/  LOP3.LUT R16, R4, 0x2, RZ, 0xfc, !PT ;  /* 0x0000000204107812 */ /* 0x000fe200078efcff */
[----:B------:R-:W-:Y:S01]  /*5bc0*/  ULDC UR6, c[0x0][0x14] ;  /* 0x0000050000067ab9 */ /* 0x000fe20000000800 */
[----:B------:R-:W-:Y:S01]  /*5bd0*/  PLOP3.LUT P0, PT, P0, P2, PT, 0x8a, 0x0 ;  /* 0x000000000000781c */ /* 0x000fe20000705172 */
[----:B------:R-:W-:Y:S01]  /*5be0*/  UIMAD.WIDE.U32 UR20, UR4, UR6, URZ ;  /* 0x00000006041472a5 */ /* 0x000fe2000f8e003f */
[----:B------:R-:W-:Y:S01]  /*5bf0*/  IMAD.MOV.U32 R10, RZ, RZ, 0x1 ;  /* 0x00000001ff0a7424 */ /* 0x000fe200078e00ff */
[----:B------:R-:W-:Y:S01]  /*5c00*/  UIMAD UR13, UR5, UR6, URZ ;  /* 0x00000006050d72a4 */ /* 0x000fe2000f8e023f */
[----:B------:R-:W-:Y:S01]  /*5c10*/  IMAD.MOV.U32 R13, RZ, RZ, RZ ;  /* 0x000000ffff0d7224 */ /* 0x000fe200078e00ff */
[----:B------:R-:W-:Y:S01]  /*5c20*/  ULOP3.LUT UR17, URZ, UR7, URZ, 0x33, !UPT ;  /* 0x000000073f117292 */ /* 0x000fe2000f8e333f */
[----:B0-----:R-:W-:Y:S01]  /*5c30*/  VIADD R3, R3, 0x3f ;  /* 0x0000003f03037836 */ /* 0x001fe20000000000 */
[----:B------:R-:W-:Y:S01]  /*5c40*/  UIADD3 UR13, UR21, UR13, URZ ;  /* 0x0000000d150d7290 */ /* 0x000fe2000fffe03f */
[----:B------:R-:W-:-:S03]  /*5c50*/  ULDC.64 UR22, c[0x0][0x198] ;  /* 0x0000660000167ab9 */ /* 0x000fc60000000a00 */
[----:B------:R-:W-:-:S04]  /*5c60*/  SHF.R.S32.HI R6, RZ, 0x1f, R3 ;  /* 0x0000001fff067819 */ /* 0x000fc80000011403 */
[----:B------:R-:W-:-:S04]  /*5c70*/  LEA.HI R6, R6, R3, RZ, 0x6 ;  /* 0x0000000306067211 */ /* 0x000fc800078f30ff */
[----:B------:R-:W-:-:S05]  /*5c80*/  SHF.R.S32.HI R12, RZ, 0x6, R6 ;  /* 0x00000006ff0c7819 */ /* 0x000fca0000011406 */
[----:B------:R-:W-:-:S07]  /*5c90*/  VIADD R11, R12, 0x1 ;  /* 0x000000010c0b7836 */ /* 0x000fce0000000000 */
.L_x_118:
[----:B------:R-:W-:-:S03]  /*5ca0*/  UMOV UR4, 0xffffffff ;  /* 0xffffffff00047882 */ /* 0x000fc60000000000 */
[----:B------:R-:W-:Y:S05]  /*5cb0*/  BRA.DIV UR4, `(.L_x_107) ;  /* 0x0000001604a07947 */ /* 0x000fea000b800000 */
[----:B------:R-:W-:-:S13]  /*5cc0*/  ELECT P1, URZ, PT ;  /* 0x00000000003f782f */ /* 0x000fda0003820000 */
.L_x_143:
[----:B------:R-:W0:Y:S01]  /*5cd0*/  LDC R2, c[0x0][0x28c] ;  /* 0x0000a300ff027b82 */ /* 0x000e220000000800 */
[----:B------:R-:W-:Y:S01]  /*5ce0*/  BSSY B1, `(.L_x_108) ;  /* 0x0000037000017945 */ /* 0x000fe20003800000 */
[----:B0-----:R-:W-:-:S13]  /*5cf0*/  ISETP.LT.OR P1, PT, R2, 0x1, !P1 ;  /* 0x000000010200780c */ /* 0x001fda0004f21670 */
[----:B------:R-:W-:Y:S05]  /*5d00*/  @P1 BRA `(.L_x_109) ;  /* 0x0000000000d01947 */ /* 0x000fea0003800000 */
[----:B------:R-:W-:Y:S02]  /*5d10*/  IMAD.SHL.U32 R17, R17, 0x40, RZ ;  /* 0x0000004011117824 */ /* 0x000fe400078e00ff */
[----:B------:R-:W-:Y:S02]  /*5d20*/  IMAD.SHL.U32 R14, R14, 0x80, RZ ;  /* 0x000000800e0e7824 */ /* 0x000fe400078e00ff */
[----:B------:R-:W-:Y:S02]  /*5d30*/  IMAD.MOV.U32 R20, RZ, RZ, RZ ;  /* 0x000000ffff147224 */ /* 0x000fe400078e00ff */
[----:B------:R-:W-:Y:S02]  /*5d40*/  IMAD.MOV.U32 R2, RZ, RZ, R11 ;  /* 0x000000ffff027224 */ /* 0x000fe400078e000b */
[----:B------:R-:W-:Y:S02]  /*5d50*/  IMAD.MOV.U32 R3, RZ, RZ, R10 ;  /* 0x000000ffff037224 */ /* 0x000fe400078e000a */
[----:B------:R-:W-:-:S07]  /*5d60*/  IMAD.MOV.U32 R6, RZ, RZ, R13 ;  /* 0x000000ffff067224 */ /* 0x000fce00078e000d */
.L_x_113:
[----:B------:R-:W0:Y:S01]  /*5d70*/  S2R R8, SR_CgaCtaId ;  /* 0x0000000000087919 */ /* 0x000e220000008800 */
[----:B------:R-:W-:-:S04]  /*5d80*/  MOV R7, 0x400 ;  /* 0x0000040000077802 */ /* 0x000fc80000000f00 */
[----:B0-----:R-:W-:Y:S02]  /*5d90*/  LEA R19, R8, R7, 0x18 ;  /* 0x0000000708137211 */ /* 0x001fe400078ec0ff */
[----:B------:R-:W-:Y:S01]  /*5da0*/  SHF.L.U32 R7, R3, 0x1f, RZ ;  /* 0x0000001f03077819 */ /* 0x000fe200000006ff */
[----:B------:R-:W0:Y:S02]  /*5db0*/  @!P2 LDC R8, c[0x0][0x500] ;  /* 0x00014000ff08ab82 */ /* 0x000e240000000800 */
[----:B------:R-:W-:-:S04]  /*5dc0*/  IMAD R18, R6, 0x8, R19 ;  /* 0x0000000806127824 */ /* 0x000fc800078e0213 */
[----:B------:R-:W1:Y:S02]  /*5dd0*/  SYNCS.PHASECHK.TRANS64.TRYWAIT P1, [R18+URZ+0x90], R7 ;  /* 0x00009007120075a7 */ /* 0x000e64000802017f */
[----:B-1----:R-:W-:Y:S05]  /*5de0*/  @!P1 BRA `(.L_x_110) ;  /* 0x0000001400749947 */ /* 0x002fea0003800000 */
.L_x_144:
[----:B-1----:R-:W-:Y:S01]  /*5df0*/  PRMT R7, R16, 0x9910, RZ ;  /* 0x0000991010077816 */ /* 0x002fe200000000ff */
[----:B0-----:R0:W-:Y:S03]  /*5e00*/  @!P2 SYNCS.ARRIVE.TRANS64 RZ, [R18+URZ], R8 ;  /* 0x0000000812ffa9a7 */ /* 0x0011e6000800003f */
[----:B------:R-:W-:-:S13]  /*5e10*/  ISETP.NE.AND P1, PT, R7, 0x2, PT ;  /* 0x000000020700780c */ /* 0x000fda0003f25270 */
[----:B0-----:R-:W-:Y:S05]  /*5e20*/  @P1 BRA `(.L_x_111) ;  /* 0x0000000000041947 */ /* 0x001fea0003800000 */
[----:B------:R-:W-:Y:S01]  /*5e30*/  BPT.TRAP 0x1 ;  /* 0x000000040000795c */ /* 0x000fe20000300000 */
.L_x_111:
[----:B------:R-:W-:Y:S05]  /*5e40*/  @P0 BRA `(.L_x_112) ;  /* 0x0000000000040947 */ /* 0x000fea0003800000 */
[----:B------:R-:W-:Y:S01]  /*5e50*/  BPT.TRAP 0x1 ;  /* 0x000000040000795c */ /* 0x000fe20000300000 */
.L_x_112:
[--C-:B------:R-:W-:Y:S01]  /*5e60*/  IMAD R7, R6, 0x2000, R19.reuse ;  /* 0x0000200006077824 */ /* 0x100fe200078e0213 */
[----:B------:R-:W-:Y:S01]  /*5e70*/  R2UR UR9, R18 ;  /* 0x00000000120972ca */ /* 0x000fe200000e0000 */
[----:B------:R-:W-:Y:S01]  /*5e80*/  IMAD R19, R6, 0x1000, R19 ;  /* 0x0000100006137824 */ /* 0x000fe200078e0213 */
[----:B------:R-:W-:Y:S01]  /*5e90*/  UIADD3 UR4, UP0, UR22, 0xf0, URZ ;  /* 0x000000f016047890 */ /* 0x000fe2000ff1e03f */
[----:B------:R-:W-:Y:S01]  /*5ea0*/  VIADD R2, R2, 0xffffffff ;  /* 0xffffffff02027836 */ /* 0x000fe20000000000 */
[----:B------:R-:W-:Y:S01]  /*5eb0*/  R2UR UR5, R7 ;  /* 0x00000000070572ca */ /* 0x000fe200000e0000 */
[----:B------:R-:W-:Y:S01]  /*5ec0*/  UIADD3 UR24, UP1, UR22, 0x1f0, URZ ;  /* 0x000001f016187890 */ /* 0x000fe2000ff3e03f */
[----:B------:R-:W-:Y:S01]  /*5ed0*/  R2UR UR8, R19 ;  /* 0x00000000130872ca */ /* 0x000fe200000e0000 */
[----:B------:R-:W-:Y:S01]  /*5ee0*/  VIADD R6, R6, 0x1 ;  /* 0x0000000106067836 */ /* 0x000fe20000000000 */
[----:B------:R-:W-:Y:S01]  /*5ef0*/  R2UR UR11, R14 ;  /* 0x000000000e0b72ca */ /* 0x000fe200000e0000 */
[----:B------:R-:W-:Y:S01]  /*5f00*/  UIADD3.X UR25, URZ, UR23, URZ, UP1, !UPT ;  /* 0x000000173f197290 */ /* 0x000fe20008ffe43f */
[C---:B------:R-:W-:Y:S01]  /*5f10*/  R2UR UR10, R20.reuse ;  /* 0x00000000140a72ca */ /* 0x040fe200000e0000 */
[----:B------:R-:W-:Y:S01]  /*5f20*/  UMOV UR6, 0x0 ;  /* 0x0000000000067882 */ /* 0x000fe20000000000 */
[----:B------:R-:W-:Y:S01]  /*5f30*/  R2UR UR12, R9 ;  /* 0x00000000090c72ca */ /* 0x000fe200000e0000 */
[----:B------:R-:W-:Y:S01]  /*5f40*/  UMOV UR7, 0x10000000 ;  /* 0x1000000000077882 */ /* 0x000fe20000000000 */
[----:B------:R-:W-:Y:S01]  /*5f50*/  R2UR UR19, R17 ;  /* 0x00000000111372ca */ /* 0x000fe200000e0000 */
[----:B------:R-:W-:Y:S01]  /*5f60*/  VIADD R20, R20, 0x40 ;  /* 0x0000004014147836 */ /* 0x000fe20000000000 */
[----:B------:R-:W-:Y:S01]  /*5f70*/  ISETP.GT.AND P3, PT, R2, 0x1, PT ;  /* 0x000000010200780c */ /* 0x000fe20003f64270 */
[----:B------:R-:W-:Y:S01]  /*5f80*/  UIADD3 UR14, UR5, 0x200, URZ ;  /* 0x00000200050e7890 */ /* 0x000fe2000fffe03f */
[----:B------:R-:W-:Y:S01]  /*5f90*/  ISETP.NE.AND P1, PT, R6, 0x12, PT ;  /* 0x000000120600780c */ /* 0x000fe20003f25270 */
[----:B------:R-:W-:-:S02]  /*5fa0*/  UIADD3.X UR5, URZ, UR23, URZ, UP0, !UPT ;  /* 0x000000173f057290 */ /* 0x000fc400087fe43f */
[----:B------:R-:W-:Y:S01]  /*5fb0*/  UIADD3 UR15, UR8, 0x24200, URZ ;  /* 0x00024200080f7890 */ /* 0x000fe2000fffe03f */
[----:B------:R-:W-:Y:S02]  /*5fc0*/  SEL R8, RZ, 0x1, P1 ;  /* 0x00000001ff087807 */ /* 0x000fe40000800000 */
[----:B------:R-:W-:Y:S01]  /*5fd0*/  UMOV UR8, UR14 ;  /* 0x0000000e00087c82 */ /* 0x000fe20008000000 */
[----:B------:R-:W-:Y:S02]  /*5fe0*/  SEL R6, R6, RZ, P1 ;  /* 0x000000ff06067207 */ /* 0x000fe40000800000 */
[----:B------:R-:W-:Y:S01]  /*5ff0*/  LOP3.LUT R3, R3, R8, RZ, 0x3c, !PT ;  /* 0x0000000803037212 */ /* 0x000fe200078e3cff */
[----:B------:R0:W-:Y:S02]  /*6000*/  UTMALDG.3D [UR8], [UR4], desc[UR6] ;  /* 0x00000608040075b4 */ /* 0x0001e40008011000 */
[----:B0-----:R-:W-:Y:S01]  /*6010*/  UMOV UR8, UR15 ;  /* 0x0000000f00087c82 */ /* 0x001fe20008000000 */
[----:B------:R-:W-:-:S02]  /*6020*/  UMOV UR11, UR19 ;  /* 0x00000013000b7c82 */ /* 0x000fc40008000000 */
[----:B------:R0:W-:Y:S02]  /*6030*/  UTMALDG.3D [UR8], [UR24], desc[UR6] ;  /* 0x00000608180075b4 */ /* 0x0001e40008011000 */
[----:B0-----:R-:W-:Y:S05]  /*6040*/  @P3 BRA `(.L_x_113) ;  /* 0xfffffffc00483947 */ /* 0x001fea000383ffff */
.L_x_109:
[----:B------:R-:W-:Y:S05]  /*6050*/  BSYNC B1 ;  /* 0x0000000000017941 */ /* 0x000fea0003800000 */
.L_x_108:
[----:B------:R-:W-:Y:S01]  /*6060*/  LOP3.LUT P3, RZ, R15, 0xff, RZ, 0xc0, !PT ;  /* 0x000000ff0fff7812 */ /* 0x000fe2000786c0ff */
[----:B------:R-:W-:Y:S01]  /*6070*/  IMAD.IADD R6, R12, 0x1, R13 ;  /* 0x000000010c067824 */ /* 0x000fe200078e020d */
[----:B------:R-:W-:Y:S01]  /*6080*/  IADD3 R0, P5, R0, UR20, RZ ;  /* 0x0000001400007c10 */ /* 0x000fe2000ffbe0ff */
[----:B------:R-:W-:Y:S01]  /*6090*/  ULDC.64 UR4, c[0x0][0x650] ;  /* 0x0001940000047ab9 */ /* 0x000fe20000000a00 */
[----:B------:R-:W-:Y:S01]  /*60a0*/  BSSY B1, `(.L_x_114) ;  /* 0x000006c000017945 */ /* 0x000fe20003800000 */
[----:B------:R-:W-:Y:S01]  /*60b0*/  IMAD.MOV.U32 R14, RZ, RZ, -0x1 ;  /* 0xffffffffff0e7424 */ /* 0x000fe200078e00ff */
[----:B------:R-:W-:Y:S01]  /*60c0*/  ISETP.GT.U32.AND P1, PT, R6, 0x11, PT ;  /* 0x000000110600780c */ /* 0x000fe20003f24070 */
[----:B------:R-:W-:Y:S01]  /*60d0*/  IMAD.MOV.U32 R17, RZ, RZ, -0x1 ;  /* 0xffffffffff117424 */ /* 0x000fe200078e00ff */
[----:B------:R-:W-:Y:S01]  /*60e0*/  IADD3.X R5, R5, UR13, RZ, P5, !PT ;  /* 0x0000000d05057c10 */ /* 0x000fe2000affe4ff */
[----:B------:R-:W-:Y:S01]  /*60f0*/  IMAD.MOV.U32 R9, RZ, RZ, -0x1 ;  /* 0xffffffffff097424 */ /* 0x000fe200078e00ff */
[----:B------:R-:W-:-:S02]  /*6100*/  ISETP.LT.U32.AND P1, PT, R12, 0x12, P1 ;  /* 0x000000120c00780c */ /* 0x000fc40000f21070 */
[----:B------:R-:W-:Y:S01]  /*6110*/  PRMT R15, RZ, 0x7610, R15 ;  /* 0x00007610ff0f7816 */ /* 0x000fe2000000000f */
[----:B------:R-:W0:Y:S01]  /*6120*/  @P3 S2R R3, SR_CgaCtaId ;  /* 0x0000000000033919 */ /* 0x000e220000008800 */
[----:B------:R-:W-:-:S04]  /*6130*/  @P3 MOV R2, 0x400 ;  /* 0x0000040000023802 */ /* 0x000fc80000000f00 */
[----:B0-----:R-:W-:Y:S01]  /*6140*/  @P3 LEA R7, R3, R2, 0x18 ;  /* 0x0000000203073211 */ /* 0x001fe200078ec0ff */
[----:B------:R-:W-:-:S03]  /*6150*/  IMAD.WIDE.U32 R2, R6, 0x38e38e39, RZ ;  /* 0x38e38e3906027825 */ /* 0x000fc600078e00ff */
[----:B------:R0:W-:Y:S01]  /*6160*/  @P3 SYNCS.ARRIVE.TRANS64.A1T0 RZ, [R7+URZ+0x138], RZ ;  /* 0x000138ff07ff39a7 */ /* 0x0001e2000810003f */
[----:B------:R-:W-:Y:S02]  /*6170*/  ISETP.GE.U32.AND P3, PT, R12, 0x12, PT ;  /* 0x000000120c00780c */ /* 0x000fe40003f66070 */
[----:B------:R-:W-:Y:S02]  /*6180*/  PRMT R2, RZ, 0x7610, R2 ;  /* 0x00007610ff027816 */ /* 0x000fe40000000002 */
[----:B0-----:R-:W-:Y:S02]  /*6190*/  SHF.R.U32.HI R7, RZ, 0x2, R3 ;  /* 0x00000002ff077819 */ /* 0x001fe40000011603 */
[----:B------:R-:W-:Y:S02]  /*61a0*/  SEL R3, RZ, 0x1, !P1 ;  /* 0x00000001ff037807 */ /* 0x000fe40004800000 */
[----:B------:R-:W-:Y:S01]  /*61b0*/  ISETP.GE.U32.AND P1, PT, R0, UR4, PT ;  /* 0x0000000400007c0c */ /* 0x000fe2000bf26070 */
[----:B------:R-:W-:Y:S01]  /*61c0*/  IMAD R13, R7, -0x12, R6 ;  /* 0xffffffee070d7824 */ /* 0x000fe200078e0206 */
[----:B------:R-:W-:-:S02]  /*61d0*/  LOP3.LUT R10, R10, R3, RZ, 0x3c, !PT ;  /* 0x000000030a0a7212 */ /* 0x000fc400078e3cff */
[----:B------:R-:W-:Y:S02]  /*61e0*/  ISETP.GE.U32.AND.EX P1, PT, R5, UR5, PT, P1 ;  /* 0x0000000505007c0c */ /* 0x000fe4000bf26110 */
[----:B------:R-:W-:-:S11]  /*61f0*/  @P3 LOP3.LUT R10, R10, 0x1, R7, 0x78, !PT ;  /* 0x000000010a0a3812 */ /* 0x000fd600078e7807 */
[----:B------:R-:W-:Y:S05]  /*6200*/  @P1 BRA `(.L_x_115) ;  /* 0x0000000400541947 */ /* 0x000fea0003800000 */
[----:B------:R-:W-:Y:S01]  /*6210*/  ULDC.64 UR4, c[0x0][0x628] ;  /* 0x00018a0000047ab9 */ /* 0x000fe20000000a00 */
[----:B------:R-:W0:Y:S01]  /*6220*/  S2R R17, SR_CTAID.X ;  /* 0x0000000000117919 */ /* 0x000e220000002500 */
[----:B------:R-:W-:Y:S01]  /*6230*/  ISETP.NE.U32.AND P1, PT, RZ, UR4, PT ;  /* 0x00000004ff007c0c */ /* 0x000fe2000bf25070 */
[----:B------:R-:W-:Y:S01]  /*6240*/  ULDC UR7, c[0x0][0x630] ;  /* 0x00018c0000077ab9 */ /* 0x000fe20000000800 */
[----:B------:R-:W-:Y:S01]  /*6250*/  IMAD.MOV.U32 R2, RZ, RZ, R0 ;  /* 0x000000ffff027224 */ /* 0x000fe200078e0000 */
[----:B------:R-:W1:Y:S01]  /*6260*/  S2R R14, SR_CTAID.Y ;  /* 0x00000000000e7919 */ /* 0x000e620000002600 */
[----:B------:R-:W-:Y:S01]  /*6270*/  ISETP.NE.AND.EX P1, PT, RZ, UR5, PT, P1 ;  /* 0x00000005ff007c0c */ /* 0x000fe2000bf25310 */
[----:B------:R-:W-:-:S12]  /*6280*/  IMAD.MOV.U32 R3, RZ, RZ, R5 ;  /* 0x000000ffff037224 */ /* 0x000fd800078e0005 */
[----:B------:R-:W-:Y:S05]  /*6290*/  @!P1 BRA `(.L_x_116) ;  /* 0x0000000000289947 */ /* 0x000fea0003800000 */
[----:B------:R-:W-:Y:S02]  /*62a0*/  ULDC UR6, c[0x0][0x634] ;  /* 0x00018d0000067ab9 */ /* 0x000fe40000000800 */
[----:B------:R-:W-:-:S05]  /*62b0*/  IADD3 R9, P1, R0, UR6, RZ ;  /* 0x0000000600097c10 */ /* 0x000fca000ff3e0ff */
[----:B------:R-:W-:-:S04]  /*62c0*/  IMAD.X R19, RZ, RZ, R5, P1 ;  /* 0x000000ffff137224 */ /* 0x000fc800008e0605 */
[----:B------:R-:W-:-:S04]  /*62d0*/  IMAD.WIDE.U32 R6, R19, UR4, RZ ;  /* 0x0000000413067c25 */ /* 0x000fc8000f8e00ff */
[----:B------:R-:W-:-:S04]  /*62e0*/  IMAD.WIDE.U32 R6, P1, R9, UR5, R6 ;  /* 0x0000000509067c25 */ /* 0x000fc8000f820006 */
[----:B------:R-:W-:-:S04]  /*62f0*/  IMAD.WIDE.U32 R8, R9, UR4, RZ ;  /* 0x0000000409087c25 */ /* 0x000fc8000f8e00ff */
[----:B------:R-:W-:Y:S01]  /*6300*/  IMAD.X R3, RZ, RZ, RZ, P1 ;  /* 0x000000ffff037224 */ /* 0x000fe200008e06ff */
[----:B------:R-:W-:Y:S01]  /*6310*/  IADD3 RZ, P1, R9, R6, RZ ;  /* 0x0000000609ff7210 */ /* 0x000fe20007f3e0ff */
[----:B------:R-:W-:-:S04]  /*6320*/  IMAD.MOV.U32 R2, RZ, RZ, R7 ;  /* 0x000000ffff027224 */ /* 0x000fc800078e0007 */
[----:B------:R-:W-:-:S08]  /*6330*/  IMAD.WIDE.U32.X R2, R19, UR5, R2, P1 ;  /* 0x0000000513027c25 */ /* 0x000fd000088e0402 */
.L_x_116:
[--C-:B------:R-:W-:Y:S01]  /*6340*/  SHF.R.U64 R8, R2, UR7, R3.reuse ;  /* 0x0000000702087c19 */ /* 0x100fe20008001203 */
[----:B------:R-:W-:Y:S01]  /*6350*/  ULDC.64 UR4, c[0x0][0x620] ;  /* 0x0001880000047ab9 */ /* 0x000fe20000000a00 */
[----:B------:R-:W-:Y:S01]  /*6360*/  SHF.R.U32.HI R2, RZ, UR7, R3 ;  /* 0x00000007ff027c19 */ /* 0x000fe20008011603 */
[----:B------:R-:W-:Y:S01]  /*6370*/  IMAD.MOV.U32 R3, RZ, RZ, R5 ;  /* 0x000000ffff037224 */ /* 0x000fe200078e0005 */
[----:B------:R-:W-:Y:S01]  /*6380*/  IADD3 R7, P1, RZ, -R8, RZ ;  /* 0x80000008ff077210 */ /* 0x000fe20007f3e0ff */
[----:B------:R-:W2:Y:S01]  /*6390*/  LDC R22, c[0x0][0x144] ;  /* 0x00005100ff167b82 */ /* 0x000ea20000000800 */
[----:B0-----:R-:W-:Y:S01]  /*63a0*/  I2FP.F32.U32 R9, R17 ;  /* 0x0000001100097245 */ /* 0x001fe20000201000 */
[----:B------:R-:W-:Y:S01]  /*63b0*/  ULDC.64 UR8, c[0x0][0x640] ;  /* 0x0001900000087ab9 */ /* 0x000fe20000000a00 */
[----:B------:R-:W-:Y:S01]  /*63c0*/  ULDC UR6, c[0x0][0x608] ;  /* 0x0001820000067ab9 */ /* 0x000fe20000000800 */
[----:B------:R-:W-:Y:S01]  /*63d0*/  IMAD.X R2, RZ, RZ, ~R2, P1 ;  /* 0x000000ffff027224 */ /* 0x000fe200008e0e02 */
[----:B------:R-:W-:-:S03]  /*63e0*/  ISETP.NE.U32.AND P1, PT, RZ, UR8, PT ;  /* 0x00000008ff007c0c */ /* 0x000fc6000bf25070 */
[----:B------:R-:W-:Y:S01]  /*63f0*/  IMAD R6, R2, UR4, RZ ;  /* 0x0000000402067c24 */ /* 0x000fe2000f8e02ff */
[----:B------:R-:W0:Y:S01]  /*6400*/  LDC R19, c[0x0][0x148] ;  /* 0x00005200ff137b82 */ /* 0x000e220000000800 */
[----:B------:R-:W-:Y:S01]  /*6410*/  IMAD.MOV.U32 R2, RZ, RZ, R0 ;  /* 0x000000ffff027224 */ /* 0x000fe200078e0000 */
[----:B------:R-:W-:-:S03]  /*6420*/  ISETP.NE.AND.EX P1, PT, RZ, UR9, PT, P1 ;  /* 0x00000009ff007c0c */ /* 0x000fc6000bf25310 */
[----:B------:R-:W-:Y:S01]  /*6430*/  IMAD.WIDE.U32 R2, R7, UR4, R2 ;  /* 0x0000000407027c25 */ /* 0x000fe2000f8e0002 */
[----:B------:R-:W-:-:S03]  /*6440*/  ULDC UR4, c[0x0][0x150] ;  /* 0x0000540000047ab9 */ /* 0x000fc60000000800 */
[----:B------:R-:W-:Y:S02]  /*6450*/  IMAD R7, R7, UR5, R6 ;  /* 0x0000000507077c24 */ /* 0x000fe4000f8e0206 */
[----:B------:R-:W-:Y:S01]  /*6460*/  FMUL R6, R9, UR4 ;  /* 0x0000000409067c20 */ /* 0x000fe20008400000 */
[----:B------:R-:W-:Y:S01]  /*6470*/  ULDC UR4, c[0x0][0x618] ;  /* 0x0001860000047ab9 */ /* 0x000fe20000000800 */
[----:B------:R-:W-:Y:S01]  /*6480*/  ULDC UR5, c[0x0][0x154] ;  /* 0x0000550000057ab9 */ /* 0x000fe20000000800 */
[----:B------:R-:W-:-:S03]  /*6490*/  IMAD.IADD R3, R3, 0x1, R7 ;  /* 0x0000000103037824 */ /* 0x000fc600078e0207 */
[----:B------:R-:W3:Y:S02]  /*64a0*/  F2I.U32.TRUNC.NTZ R6, R6 ;  /* 0x0000000600067305 */ /* 0x000ee4000020f000 */
[----:B------:R-:W-:Y:S02]  /*64b0*/  SHF.R.U64 R9, R2, UR4, R3 ;  /* 0x0000000402097c19 */ /* 0x000fe40008001203 */
[----:B-1----:R-:W-:-:S05]  /*64c0*/  I2FP.F32.U32 R2, R14 ;  /* 0x0000000e00027245 */ /* 0x002fca0000201000 */
[----:B------:R-:W-:Y:S01]  /*64d0*/  FMUL R21, R2, UR5 ;  /* 0x0000000502157c20 */ /* 0x000fe20008400000 */
[----:B------:R-:W-:Y:S01]  /*64e0*/  SHF.R.U32.HI R2, RZ, UR4, R3 ;  /* 0x00000004ff027c19 */ /* 0x000fe20008011603 */
[----:B------:R-:W-:-:S03]  /*64f0*/  ULDC UR4, c[0x0][0x658] ;  /* 0x0001960000047ab9 */ /* 0x000fc60000000800 */
[--C-:B------:R-:W-:Y:S01]  /*6500*/  SHF.R.U64 R20, R9, UR6, R2.reuse ;  /* 0x0000000609147c19 */ /* 0x100fe20008001202 */
[----:B------:R-:W1:Y:S01]  /*6510*/  F2I.U32.TRUNC.NTZ R21, R21 ;  /* 0x0000001500157305 */ /* 0x000e62000020f000 */
[----:B------:R-:W-:Y:S01]  /*6520*/  SHF.R.U32.HI R3, RZ, UR6, R2 ;  /* 0x00000006ff037c19 */ /* 0x000fe20008011602 */
[----:B---3--:R-:W-:-:S03]  /*6530*/  IMAD.MOV R6, RZ, RZ, -R6 ;  /* 0x000000ffff067224 */ /* 0x008fc600078e0a06 */
[----:B------:R-:W-:Y:S01]  /*6540*/  SHF.R.U64 R18, R20, UR4, R3 ;  /* 0x0000000414127c19 */ /* 0x000fe20008001203 */
[----:B--2---:R-:W-:Y:S01]  /*6550*/  IMAD R17, R22, R6, R17 ;  /* 0x0000000616117224 */ /* 0x004fe200078e0211 */
[----:B------:R-:W-:-:S03]  /*6560*/  SHF.R.U32.HI R23, RZ, UR4, R3 ;  /* 0x00000004ff177c19 */ /* 0x000fc60008011603 */
[----:B------:R-:W-:Y:S02]  /*6570*/  IMAD.MOV.U32 R2, RZ, RZ, R18 ;  /* 0x000000ffff027224 */ /* 0x000fe400078e0012 */
[----:B------:R-:W-:Y:S01]  /*6580*/  IMAD.MOV.U32 R3, RZ, RZ, R23 ;  /* 0x000000ffff037224 */ /* 0x000fe200078e0017 */
[----:B------:R-:W-:Y:S06]  /*6590*/  @!P1 BRA `(.L_x_117) ;  /* 0x0000000000289947 */ /* 0x000fec0003800000 */
[----:B------:R-:W-:Y:S02]  /*65a0*/  ULDC UR4, c[0x0][0x64c] ;  /* 0x0001930000047ab9 */ /* 0x000fe40000000800 */
[----:B------:R-:W-:-:S05]  /*65b0*/  IADD3 R3, P1, R18, UR4, RZ ;  /* 0x0000000412037c10 */ /* 0x000fca000ff3e0ff */
[----:B------:R-:W-:-:S04]  /*65c0*/  IMAD.X R23, RZ, RZ, R23, P1 ;  /* 0x000000ffff177224 */ /* 0x000fc800008e0617 */
[----:B------:R-:W-:-:S04]  /*65d0*/  IMAD.WIDE.U32 R6, R23, UR8, RZ ;  /* 0x0000000817067c25 */ /* 0x000fc8000f8e00ff */
[----:B------:R-:W-:-:S04]  /*65e0*/  IMAD.WIDE.U32 R6, P1, R3, UR9, R6 ;  /* 0x0000000903067c25 */ /* 0x000fc8000f820006 */
[----:B------:R-:W-:-:S04]  /*65f0*/  IMAD.WIDE.U32 R2, R3, UR8, RZ ;  /* 0x0000000803027c25 */ /* 0x000fc8000f8e00ff */
[----:B------:R-:W-:Y:S01]  /*6600*/  IMAD.MOV.U32 R2, RZ, RZ, R7 ;  /* 0x000000ffff027224 */ /* 0x000fe200078e0007 */
[----:B------:R-:W-:Y:S01]  /*6610*/  IADD3 RZ, P3, R3, R6, RZ ;  /* 0x0000000603ff7210 */ /* 0x000fe20007f7e0ff */
[----:B------:R-:W-:-:S04]  /*6620*/  IMAD.X R3, RZ, RZ, RZ, P1 ;  /* 0x000000ffff037224 */ /* 0x000fc800008e06ff */
[----:B------:R-:W-:-:S08]  /*6630*/  IMAD.WIDE.U32.X R2, R23, UR9, R2, P3 ;  /* 0x0000000917027c25 */ /* 0x000fd000098e0402 */
.L_x_117:
[----:B------:R-:W-:Y:S01]  /*6640*/  ULDC UR4, c[0x0][0x648] ;  /* 0x0001920000047ab9 */ /* 0x000fe20000000800 */
[----:B-1----:R-:W-:Y:S01]  /*6650*/  IMAD.MOV R21, RZ, RZ, -R21 ;  /* 0x000000ffff157224 */ /* 0x002fe200078e0a15 */
[----:B------:R-:W-:Y:S01]  /*6660*/  SHF.R.U64 R3, R2, UR4, R3 ;  /* 0x0000000402037c19 */ /* 0x000fe20008001203 */
[----:B------:R-:W-:Y:S01]  /*6670*/  ULDC UR4, c[0x0][0x638] ;  /* 0x00018e0000047ab9 */ /* 0x000fe20000000800 */
[----:B------:R-:W-:Y:S01]  /*6680*/  LOP3.LUT R20, R20, UR17, RZ, 0xc0, !PT ;  /* 0x0000001114147c12 */ /* 0x000fe2000f8ec0ff */
[----:B0-----:R-:W-:Y:S01]  /*6690*/  @P4 IMAD R17, R19, R21, R14 ;  /* 0x0000001513114224 */ /* 0x001fe200078e020e */
[----:B------:R-:W-:Y:S01]  /*66a0*/  ULDC UR5, c[0x0][0x610] ;  /* 0x0001840000057ab9 */ /* 0x000fe20000000800 */
[----:B------:R-:W-:Y:S02]  /*66b0*/  IMAD.MOV R7, RZ, RZ, -R3 ;  /* 0x000000ffff077224 */ /* 0x000fe400078e0a03 */
[----:B------:R-:W-:Y:S01]  /*66c0*/  IMAD R14, R3, UR18, R20 ;  /* 0x00000012030e7c24 */ /* 0x000fe2000f8e0214 */
[----:B------:R-:W-:Y:S01]  /*66d0*/  LOP3.LUT R3, R9, UR16, RZ, 0xc0, !PT ;  /* 0x0000001009037c12 */ /* 0x000fe2000f8ec0ff */
[----:B------:R-:W-:Y:S01]  /*66e0*/  IMAD R18, R7, UR4, R18 ;  /* 0x0000000407127c24 */ /* 0x000fe2000f8e0212 */
[----:B------:R-:W-:Y:S01]  /*66f0*/  ULDC UR4, c[0x0][0x600] ;  /* 0x0001800000047ab9 */ /* 0x000fe20000000800 */
[----:B------:R-:W-:-:S02]  /*6700*/  IMAD R14, R14, UR5, R17 ;  /* 0x000000050e0e7c24 */ /* 0x000fc4000f8e0211 */
[----:B------:R-:W-:Y:S02]  /*6710*/  IMAD R3, R18, UR4, R3 ;  /* 0x0000000412037c24 */ /* 0x000fe4000f8e0203 */
[----:B------:R-:W-:Y:S02]  /*6720*/  IMAD.MOV.U32 R2, RZ, RZ, 0x1 ;  /* 0x00000001ff027424 */ /* 0x000fe400078e00ff */
[----:B------:R-:W-:Y:S01]  /*6730*/  IMAD.MOV.U32 R9, RZ, RZ, R8 ;  /* 0x000000ffff097224 */ /* 0x000fe200078e0008 */
[----:B------:R-:W-:Y:S02]  /*6740*/  SEL R17, R3, R14, !P4 ;  /* 0x0000000e03117207 */ /* 0x000fe40006000000 */
[----:B------:R-:W-:-:S07]  /*6750*/  SEL R14, R14, R3, !P4 ;  /* 0x000000030e0e7207 */ /* 0x000fce0006000000 */
.L_x_115:
[----:B------:R-:W-:Y:S05]  /*6760*/  BSYNC B1 ;  /* 0x0000000000017941 */ /* 0x000fea0003800000 */
.L_x_114:
[----:B------:R-:W-:-:S13]  /*6770*/  LOP3.LUT P1, RZ, R2, 0xff, RZ, 0xc0, !PT ;  /* 0x000000ff02ff7812 */ /* 0x000fda000782c0ff */
[----:B------:R-:W-:Y:S05]  /*6780*/  @P1 BRA `(.L_x_118) ;  /* 0xfffffff400441947 */ /* 0x000fea000383ffff */
[----:B------:R-:W-:Y:S05]  /*6790*/  BSYNC B0 ;  /* 0x0000000000007941 */ /* 0x000fea0003800000 */
.L_x_106:
[----:B------:R-:W-:-:S03]  /*67a0*/  UMOV UR4, 0xffffffff ;  /* 0xffffffff00047882 */ /* 0x000fc60000000000 */
[----:B------:R-:W-:Y:S05]  /*67b0*/  BRA.DIV UR4, `(.L_x_119) ;  /* 0x0000000e04147947 */ /* 0x000fea000b800000 */
[----:B------:R-:W-:-:S13]  /*67c0*/  ELECT P0, URZ, PT ;  /* 0x00000000003f782f */ /* 0x000fda0003800000 */
.L_x_147:
[----:B------:R-:W-:Y:S04]  /*67d0*/  BSSY B0, `(.L_x_120) ;  /* 0x00000a9000007945 */ /* 0x000fe80003800000 */
[----:B------:R-:W-:Y:S05]  /*67e0*/  @!P0 BRA `(.L_x_121) ;  /* 0x00000008009c8947 */ /* 0x000fea0003800000 */
[----:B------:R-:W-:-:S04]  /*67f0*/  LOP3.LUT R4, R4, 0x2, RZ, 0xfc, !PT ;  /* 0x0000000204047812 */ /* 0x000fc800078efcff */
[----:B------:R-:W-:-:S13]  /*6800*/  ISETP.NE.AND P0, PT, R4, 0x3, PT ;  /* 0x000000030400780c */ /* 0x000fda0003f05270 */
[----:B------:R-:W-:Y:S05]  /*6810*/  @!P0 BRA `(.L_x_122) ;  /* 0x0000000000048947 */ /* 0x000fea0003800000 */
[----:B------:R-:W-:Y:S01]  /*6820*/  BPT.TRAP 0x1 ;  /* 0x000000040000795c */ /* 0x000fe20000300000 */
.L_x_122:
[----:B------:R-:W0:Y:S01]  /*6830*/  S2R R3, SR_CgaCtaId ;  /* 0x0000000000037919 */ /* 0x000e220000008800 */
[----:B------:R-:W-:Y:S02]  /*6840*/  MOV R0, 0x400 ;  /* 0x0000040000007802 */ /* 0x000fe40000000f00 */
[----:B------:R-:W-:Y:S02]  /*6850*/  SHF.L.U32 R2, R10, 0x1f, RZ ;  /* 0x0000001f0a027819 */ /* 0x000fe400000006ff */
[----:B0-----:R-:W-:-:S05]  /*6860*/  LEA R0, R3, R0, 0x18 ;  /* 0x0000000003007211 */ /* 0x001fca00078ec0ff */
[----:B------:R-:W-:-:S04]  /*6870*/  VIADD R0, R0, 0x90 ;  /* 0x0000009000007836 */ /* 0x000fc80000000000 */
[C---:B------:R-:W-:Y:S02]  /*6880*/  IMAD R5, R13.reuse, 0x8, R0 ;  /* 0x000000080d057824 */ /* 0x040fe400078e0200 */
[----:B------:R-:W-:Y:S02]  /*6890*/  VIADD R13, R13, 0x1 ;  /* 0x000000010d0d7836 */ /* 0x000fe40000000000 */
[----:B------:R-:W0:Y:S03]  /*68a0*/  SYNCS.PHASECHK.TRANS64.TRYWAIT P0, [R5+URZ], R2 ;  /* 0x00000002050075a7 */ /* 0x000e26000800017f */
[----:B------:R-:W-:-:S04]  /*68b0*/  ISETP.NE.AND P1, PT, R13, 0x12, PT ;  /* 0x000000120d00780c */ /* 0x000fc80003f25270 */
[----:B------:R-:W-:Y:S02]  /*68c0*/  SEL R3, RZ, 0x1, P1 ;  /* 0x00000001ff037807 */ /* 0x000fe40000800000 */
[----:B------:R-:W-:Y:S02]  /*68d0*/  SEL R13, R13, RZ, P1 ;  /* 0x000000ff0d0d7207 */ /* 0x000fe40000800000 */
[----:B------:R-:W-:-:S03]  /*68e0*/  LOP3.LUT R10, R10, R3, RZ, 0x3c, !PT ;  /* 0x000000030a0a7212 */ /* 0x000fc600078e3cff */
[----:B------:R-:W-:Y:S01]  /*68f0*/  IMAD R7, R13, 0x8, R0 ;  /* 0x000000080d077824 */ /* 0x000fe200078e0200 */
[----:B------:R-:W-:Y:S01]  /*6900*/  SHF.L.U32 R4, R10, 0x1f, RZ ;  /* 0x0000001f0a047819 */ /* 0x000fe200000006ff */
[----:B0-----:R-:W-:Y:S06]  /*6910*/  @!P0 BRA `(.L_x_123) ;  /* 0x0000000800e08947 */ /* 0x001fec0003800000 */
.L_x_148:
[----:B------:R-:W1:Y:S01]  /*6920*/  SYNCS.PHASECHK.TRANS64.TRYWAIT P0, [R7+URZ], R4 ;  /* 0x00000004070075a7 */ /* 0x000e62000800017f */
[----:B0-----:R-:W-:-:S05]  /*6930*/  VIADD R2, R13, 0x1 ;  /* 0x000000010d027836 */ /* 0x001fca0000000000 */
[----:B------:R-:W-:-:S04]  /*6940*/  ISETP.NE.AND P1, PT, R2, 0x12, PT ;  /* 0x000000120200780c */ /* 0x000fc80003f25270 */
[----:B------:R-:W-:Y:S02]  /*6950*/  SEL R3, RZ, 0x1, P1 ;  /* 0x00000001ff037807 */ /* 0x000fe40000800000 */
[----:B------:R-:W-:Y:S02]  /*6960*/  SEL R9, R2, RZ, P1 ;  /* 0x000000ff02097207 */ /* 0x000fe40000800000 */
[----:B------:R-:W-:-:S03]  /*6970*/  LOP3.LUT R10, R10, R3, RZ, 0x3c, !PT ;  /* 0x000000030a0a7212 */ /* 0x000fc600078e3cff */
[----:B------:R-:W-:Y:S01]  /*6980*/  IMAD R6, R9, 0x8, R0 ;  /* 0x0000000809067824 */ /* 0x000fe200078e0200 */
[----:B------:R-:W-:Y:S01]  /*6990*/  SHF.L.U32 R5, R10, 0x1f, RZ ;  /* 0x0000001f0a057819 */ /* 0x000fe200000006ff */
[----:B-1----:R-:W-:Y:S06]  /*69a0*/  @!P0 BRA `(.L_x_124) ;  /* 0x0000000800d08947 */ /* 0x002fec0003800000 */
.L_x_149:
[----:B------:R-:W1:Y:S01]  /*69b0*/  SYNCS.PHASECHK.TRANS64.TRYWAIT P0, [R6+URZ], R5 ;  /* 0x00000005060075a7 */ /* 0x000e62000800017f */
[----:B------:R-:W-:-:S05]  /*69c0*/  VIADD R2, R9, 0x1 ;  /* 0x0000000109027836 */ /* 0x000fca0000000000 */
[----:B------:R-:W-:-:S04]  /*69d0*/  ISETP.NE.AND P1, PT, R2, 0x12, PT ;  /* 0x000000120200780c */ /* 0x000fc80003f25270 */
[----:B------:R-:W-:Y:S02]  /*69e0*/  SEL R3, RZ, 0x1, P1 ;  /* 0x00000001ff037807 */ /* 0x000fe40000800000 */
[----:B0-----:R-:W-:Y:S02]  /*69f0*/  SEL R7, R2, RZ, P1 ;  /* 0x000000ff02077207 */ /* 0x001fe40000800000 */
[----:B------:R-:W-:-:S03]  /*6a00*/  LOP3.LUT R10, R10, R3, RZ, 0x3c, !PT ;  /* 0x000000030a0a7212 */ /* 0x000fc600078e3cff */
[----:B------:R-:W-:Y:S01]  /*6a10*/  IMAD R9, R7, 0x8, R0 ;  /* 0x0000000807097824 */ /* 0x000fe200078e0200 */
[----:B------:R-:W-:Y:S01]  /*6a20*/  SHF.L.U32 R4, R10, 0x1f, RZ ;  /* 0x0000001f0a047819 */ /* 0x000fe200000006ff */
[----:B-1----:R-:W-:Y:S06]  /*6a30*/  @!P0 BRA `(.L_x_125) ;  /* 0x0000000800c08947 */ /* 0x002fec0003800000 */
.L_x_150:
[----:B------:R-:W1:Y:S01]  /*6a40*/  SYNCS.PHASECHK.TRANS64.TRYWAIT P0, [R9+URZ], R4 ;  /* 0x00000004090075a7 */ /* 0x000e62000800017f */
[----:B------:R-:W-:-:S05]  /*6a50*/  VIADD R2, R7, 0x1 ;  /* 0x0000000107027836 */ /* 0x000fca0000000000 */
[----:B------:R-:W-:-:S04]  /*6a60*/  ISETP.NE.AND P1, PT, R2, 0x12, PT ;  /* 0x000000120200780c */ /* 0x000fc80003f25270 */
[----:B------:R-:W-:Y:S02]  /*6a70*/  SEL R3, RZ, 0x1, P1 ;  /* 0x00000001ff037807 */ /* 0x000fe40000800000 */
[----:B------:R-:W-:Y:S02]  /*6a80*/  SEL R7, R2, RZ, P1 ;  /* 0x000000ff02077207 */ /* 0x000fe40000800000 */
[----:B------:R-:W-:-:S03]  /*6a90*/  LOP3.LUT R10, R10, R3, RZ, 0x3c, !PT ;  /* 0x000000030a0a7212 */ /* 0x000fc600078e3cff */
[----:B0-----:R-:W-:Y:S01]  /*6aa0*/  IMAD R6, R7, 0x8, R0 ;  /* 0x0000000807067824 */ /* 0x001fe200078e0200 */
[----:B------:R-:W-:Y:S01]  /*6ab0*/  SHF.L.U32 R5, R10, 0x1f, RZ ;  /* 0x0000001f0a057819 */ /* 0x000fe200000006ff */
[----:B-1----:R-:W-:Y:S06]  /*6ac0*/  @!P0 BRA `(.L_x_126) ;  /* 0x0000000800b08947 */ /* 0x002fec0003800000 */
.L_x_151:
        /* <DEDUP_REMOVED lines=9> */
.L_x_152:
        /* <DEDUP_REMOVED lines=9> */
.L_x_153:
        /* <DEDUP_REMOVED lines=9> */
.L_x_154:
        /* <DEDUP_REMOVED lines=9> */
.L_x_155:
        /* <DEDUP_REMOVED lines=9> */
.L_x_156:
        /* <DEDUP_REMOVED lines=9> */
.L_x_157:
        /* <DEDUP_REMOVED lines=9> */
.L_x_158:
        /* <DEDUP_REMOVED lines=9> */
.L_x_159:
        /* <DEDUP_REMOVED lines=9> */
.L_x_160:
        /* <DEDUP_REMOVED lines=9> */
.L_x_161:
        /* <DEDUP_REMOVED lines=9> */
.L_x_162:
        /* <DEDUP_REMOVED lines=9> */
.L_x_163:
[----:B------:R-:W1:Y:S01]  /*7190*/  SYNCS.PHASECHK.TRANS64.TRYWAIT P0, [R6+URZ], R5 ;  /* 0x00000005060075a7 */ /* 0x000e62000800017f */
[----:B------:R-:W-:-:S05]  /*71a0*/  VIADD R2, R7, 0x1 ;  /* 0x0000000107027836 */ /* 0x000fca0000000000 */
[----:B------:R-:W-:-:S04]  /*71b0*/  ISETP.NE.AND P1, PT, R2, 0x12, PT ;  /* 0x000000120200780c */ /* 0x000fc80003f25270 */
[----:B0-----:R-:W-:Y:S02]  /*71c0*/  SEL R4, RZ, 0x1, P1 ;  /* 0x00000001ff047807 */ /* 0x001fe40000800000 */
[----:B------:R-:W-:Y:S02]  /*71d0*/  SEL R3, R2, RZ, P1 ;  /* 0x000000ff02037207 */ /* 0x000fe40000800000 */
[----:B------:R-:W-:Y:S01]  /*71e0*/  LOP3.LUT R4, R11, R4, RZ, 0x3c, !PT ;  /* 0x000000040b047212 */ /* 0x000fe200078e3cff */
[----:B-1----:R-:W-:Y:S06]  /*71f0*/  @!P0 BRA `(.L_x_139) ;  /* 0x0000000400e88947 */ /* 0x002fec0003800000 */
.L_x_164:
[----:B------:R-:W-:Y:S01]  /*7200*/  IMAD R3, R3, 0x8, R0 ;  /* 0x0000000803037824 */ /* 0x000fe200078e0200 */
[----:B------:R-:W-:-:S07]  /*7210*/  SHF.L.U32 R0, R4, 0x1f, RZ ;  /* 0x0000001f04007819 */ /* 0x000fce00000006ff */
.L_x_140:
[----:B-1----:R1:W2:Y:S02]  /*7220*/  SYNCS.PHASECHK.TRANS64.TRYWAIT P0, [R3+URZ], R0 ;  /* 0x00000000030075a7 */ /* 0x0022a4000800017f */
[----:B--2---:R-:W-:Y:S05]  /*7230*/  @!P0 NANOSLEEP.SYNCS 0x989680 ;  /* 0x009896800000895d */ /* 0x004fea0003900000 */
[----:B------:R-:W2:Y:S02]  /*7240*/  @!P0 SYNCS.PHASECHK.TRANS64 P0, [R3+URZ], R0 ;  /* 0x00000000030085a7 */ /* 0x000ea4000800007f */
[----:B--2---:R-:W-:Y:S05]  /*7250*/  @!P0 BRA `(.L_x_140) ;  /* 0xfffffffc00f08947 */ /* 0x004fea000383ffff */
.L_x_121:
[----:B------:R-:W-:Y:S05]  /*7260*/  BSYNC B0 ;  /* 0x0000000000007941 */ /* 0x000fea0003800000 */
.L_x_120:
[----:B------:R-:W-:Y:S05]  /*7270*/  EXIT ;  /* 0x000000000000794d */ /* 0x000fea0003800000 */
.L_x_18:
[----:B-1----:R-:W-:-:S04]  /*7280*/  IMAD.U32 R7, RZ, RZ, UR6 ;  /* 0x00000006ff077e24 */ /* 0x002fc8000f8e00ff */
[----:B------:R1:W3:Y:S03]  /*7290*/  SYNCS.PHASECHK.TRANS64.TRYWAIT P0, [R7+URZ], R6 ;  /* 0x00000006070075a7 */ /* 0x0002e6000800017f */
[----:B---3--:R-:W-:Y:S05]  /*72a0*/  @!P0 NANOSLEEP.SYNCS 0x989680 ;  /* 0x009896800000895d */ /* 0x008fea0003900000 */
[----:B------:R-:W3:Y:S02]  /*72b0*/  @!P0 SYNCS.PHASECHK.TRANS64 P0, [R7+URZ], R6 ;  /* 0x00000006070085a7 */ /* 0x000ee4000800007f */
[----:B---3--:R-:W-:Y:S05]  /*72c0*/  @!P0 BRA `(.L_x_18) ;  /* 0xfffffffc00ec8947 */ /* 0x008fea000383ffff */
[----:B------:R-:W-:Y:S05]  /*72d0*/  BRA `(.L_x_17) ;  /* 0xffffffa000a07947 */ /* 0x000fea000383ffff */
.L_x_24:
[----:B-1----:R-:W-:-:S04]  /*72e0*/  IMAD.U32 R8, RZ, RZ, UR12 ;  /* 0x0000000cff087e24 */ /* 0x002fc8000f8e00ff */
[----:B------:R1:W3:Y:S03]  /*72f0*/  SYNCS.PHASECHK.TRANS64.TRYWAIT P0, [R8+URZ], R7 ;  /* 0x00000007080075a7 */ /* 0x0002e6000800017f */
[----:B---3--:R-:W-:Y:S05]  /*7300*/  @!P0 NANOSLEEP.SYNCS 0x989680 ;  /* 0x009896800000895d */ /* 0x008fea0003900000 */
[----:B------:R-:W3:Y:S02]  /*7310*/  @!P0 SYNCS.PHASECHK.TRANS64 P0, [R8+URZ], R7 ;  /* 0x00000007080085a7 */ /* 0x000ee4000800007f */
[----:B---3--:R-:W-:Y:S05]  /*7320*/  @!P0 BRA `(.L_x_24) ;  /* 0xfffffffc00ec8947 */ /* 0x008fea000383ffff */
[----:B------:R-:W-:Y:S05]  /*7330*/  BRA `(.L_x_23) ;  /* 0xffffffa800247947 */ /* 0x000fea000383ffff */
.L_x_107:
[----:B------:R-:W-:Y:S01]  /*7340*/  BSSY B1, `(.L_x_141) ;  /* 0x0000006000017945 */ /* 0x000fe20003800000 */
[----:B------:R-:W-:-:S07]  /*7350*/  IMAD.MOV.U32 R2, RZ, RZ, -0x1 ;  /* 0xffffffffff027424 */ /* 0x000fce00078e00ff */
[----:B------:R-:W-:Y:S05]  /*7360*/  WARPSYNC.COLLECTIVE R2, `(.L_x_142) ;  /* 0x00000000020c7348 */ /* 0x000fea0003c00000 */
[----:B------:R-:W-:Y:S02]  /*7370*/  ELECT P1, UR62, PT ;  /* 0x00000000003e782f */ /* 0x000fe40003820000 */
[----:B------:R-:W-:Y:S01]  /*7380*/  MOV R2, UR62 ;  /* 0x0000003e00027c02 */ /* 0x000fe20008000f00 */
[----:B------:R-:W-:Y:S10]  /*7390*/  ENDCOLLECTIVE ;  /* 0x000000000000791b */ /* 0x000ff40003800000 */
.L_x_142:
[----:B------:R-:W-:Y:S05]  /*73a0*/  BSYNC B1 ;  /* 0x0000000000017941 */ /* 0x000fea0003800000 */
.L_x_141:
[----:B------:R-:W-:Y:S05]  /*73b0*/  BRA `(.L_x_143) ;  /* 0xffffffe800447947 */ /* 0x000fea000383ffff */
.L_x_110:
[----:B-1----:R1:W2:Y:S02]  /*73c0*/  SYNCS.PHASECHK.TRANS64.TRYWAIT P1, [R18+URZ+0x90], R7 ;  /* 0x00009007120075a7 */ /* 0x0022a4000802017f */
[----:B--2---:R-:W-:Y:S05]  /*73d0*/  @!P1 NANOSLEEP.SYNCS 0x989680 ;  /* 0x009896800000995d */ /* 0x004fea0003900000 */
[----:B------:R-:W2:Y:S02]  /*73e0*/  @!P1 SYNCS.PHASECHK.TRANS64 P1, [R18+URZ+0x90], R7 ;  /* 0x00009007120095a7 */ /* 0x000ea4000802007f */
[----:B--2---:R-:W-:Y:S05]  /*73f0*/  @!P1 BRA `(.L_x_110) ;  /* 0xfffffffc00f09947 */ /* 0x004fea000383ffff */
[----:B------:R-:W-:Y:S05]  /*7400*/  BRA `(.L_x_144) ;  /* 0xffffffe800787947 */ /* 0x000fea000383ffff */
.L_x_119:
[----:B------:R-:W-:Y:S01]  /*7410*/  BSSY B0, `(.L_x_145) ;  /* 0x0000006000007945 */ /* 0x000fe20003800000 */
[----:B------:R-:W-:-:S07]  /*7420*/  IMAD.MOV.U32 R2, RZ, RZ, -0x1 ;  /* 0xffffffffff027424 */ /* 0x000fce00078e00ff */
[----:B------:R-:W-:Y:S05]  /*7430*/  WARPSYNC.COLLECTIVE R2, `(.L_x_146) ;  /* 0x00000000020c7348 */ /* 0x000fea0003c00000 */
[----:B------:R-:W-:Y:S02]  /*7440*/  ELECT P1, UR62, PT ;  /* 0x00000000003e782f */ /* 0x000fe40003820000 */
[----:B------:R-:W-:Y:S01]  /*7450*/  MOV R2, UR62 ;  /* 0x0000003e00027c02 */ /* 0x000fe20008000f00 */
[----:B------:R-:W-:Y:S10]  /*7460*/  ENDCOLLECTIVE ;  /* 0x000000000000791b */ /* 0x000ff40003800000 */
.L_x_146:
[----:B------:R-:W-:Y:S05]  /*7470*/  BSYNC B0 ;  /* 0x0000000000007941 */ /* 0x000fea0003800000 */
.L_x_145:
[----:B------:R-:W-:Y:S01]  /*7480*/  PLOP3.LUT P0, PT, P1, PT, PT, 0x80, 0x0 ;  /* 0x000000000000781c */ /* 0x000fe20000f0f070 */
[----:B------:R-:W-:-:S12]  /*7490*/  BRA `(.L_x_147) ;  /* 0xfffffff000cc7947 */ /* 0x000fd8000383ffff */
.L_x_123:
[----:B0-----:R0:W1:Y:S02]  /*74a0*/  SYNCS.PHASECHK.TRANS64.TRYWAIT P0, [R5+URZ], R2 ;  /* 0x00000002050075a7 */ /* 0x001064000800017f */
[----:B-1----:R-:W-:Y:S05]  /*74b0*/  @!P0 NANOSLEEP.SYNCS 0x989680 ;  /* 0x009896800000895d */ /* 0x002fea0003900000 */
[----:B------:R-:W1:Y:S02]  /*74c0*/  @!P0 SYNCS.PHASECHK.TRANS64 P0, [R5+URZ], R2 ;  /* 0x00000002050085a7 */ /* 0x000e64000800007f */
[----:B-1----:R-:W-:Y:S05]  /*74d0*/  @!P0 BRA `(.L_x_123) ;  /* 0xfffffffc00f08947 */ /* 0x002fea000383ffff */
[----:B------:R-:W-:Y:S05]  /*74e0*/  BRA `(.L_x_148) ;  /* 0xfffffff4000c7947 */ /* 0x000fea000383ffff */
.L_x_124:
[----:B0-----:R0:W1:Y:S02]  /*74f0*/  SYNCS.PHASECHK.TRANS64.TRYWAIT P0, [R7+URZ], R4 ;  /* 0x00000004070075a7 */ /* 0x001064000800017f */
[----:B-1----:R-:W-:Y:S05]  /*7500*/  @!P0 NANOSLEEP.SYNCS 0x989680 ;  /* 0x009896800000895d */ /* 0x002fea0003900000 */
[----:B------:R-:W1:Y:S02]  /*7510*/  @!P0 SYNCS.PHASECHK.TRANS64 P0, [R7+URZ], R4 ;  /* 0x00000004070085a7 */ /* 0x000e64000800007f */
[----:B-1----:R-:W-:Y:S05]  /*7520*/  @!P0 BRA `(.L_x_124) ;  /* 0xfffffffc00f08947 */ /* 0x002fea000383ffff */
[----:B------:R-:W-:Y:S05]  /*7530*/  BRA `(.L_x_149) ;  /* 0xfffffff4001c7947 */ /* 0x000fea000383ffff */
.L_x_125:
[----:B0-----:R0:W1:Y:S02]  /*7540*/  SYNCS.PHASECHK.TRANS64.TRYWAIT P0, [R6+URZ], R5 ;  /* 0x00000005060075a7 */ /* 0x001064000800017f */
[----:B-1----:R-:W-:Y:S05]  /*7550*/  @!P0 NANOSLEEP.SYNCS 0x989680 ;  /* 0x009896800000895d */ /* 0x002fea0003900000 */
[----:B------:R-:W1:Y:S02]  /*7560*/  @!P0 SYNCS.PHASECHK.TRANS64 P0, [R6+URZ], R5 ;  /* 0x00000005060085a7 */ /* 0x000e64000800007f */
[----:B-1----:R-:W-:Y:S05]  /*7570*/  @!P0 BRA `(.L_x_125) ;  /* 0xfffffffc00f08947 */ /* 0x002fea000383ffff */
[----:B------:R-:W-:Y:S05]  /*7580*/  BRA `(.L_x_150) ;  /* 0xfffffff4002c7947 */ /* 0x000fea000383ffff */
.L_x_126:
[----:B0-----:R0:W1:Y:S02]  /*7590*/  SYNCS.PHASECHK.TRANS64.TRYWAIT P0, [R9+URZ], R4 ;  /* 0x00000004090075a7 */ /* 0x001064000800017f */
[----:B-1----:R-:W-:Y:S05]  /*75a0*/  @!P0 NANOSLEEP.SYNCS 0x989680 ;  /* 0x009896800000895d */ /* 0x002fea0003900000 */
[----:B------:R-:W1:Y:S02]  /*75b0*/  @!P0 SYNCS.PHASECHK.TRANS64 P0, [R9+URZ], R4 ;  /* 0x00000004090085a7 */ /* 0x000e64000800007f */
[----:B-1----:R-:W-:Y:S05]  /*75c0*/  @!P0 BRA `(.L_x_126) ;  /* 0xfffffffc00f08947 */ /* 0x002fea000383ffff */
[----:B------:R-:W-:Y:S05]  /*75d0*/  BRA `(.L_x_151) ;  /* 0xfffffff4003c7947 */ /* 0x000fea000383ffff */
.L_x_127:
[----:B0-----:R0:W1:Y:S02]  /*75e0*/  SYNCS.PHASECHK.TRANS64.TRYWAIT P0, [R6+URZ], R5 ;  /* 0x00000005060075a7 */ /* 0x001064000800017f */
[----:B-1----:R-:W-:Y:S05]  /*75f0*/  @!P0 NANOSLEEP.SYNCS 0x989680 ;  /* 0x009896800000895d */ /* 0x002fea0003900000 */
[----:B------:R-:W1:Y:S02]  /*7600*/  @!P0 SYNCS.PHASECHK.TRANS64 P0, [R6+URZ], R5 ;  /* 0x00000005060085a7 */ /* 0x000e64000800007f */
[----:B-1----:R-:W-:Y:S05]  /*7610*/  @!P0 BRA `(.L_x_127) ;  /* 0xfffffffc00f08947 */ /* 0x002fea000383ffff */
[----:B------:R-:W-:Y:S05]  /*7620*/  BRA `(.L_x_152) ;  /* 0xfffffff4004c7947 */ /* 0x000fea000383ffff */
.L_x_128:
[----:B0-----:R0:W1:Y:S02]  /*7630*/  SYNCS.PHASECHK.TRANS64.TRYWAIT P0, [R9+URZ], R4 ;  /* 0x00000004090075a7 */ /* 0x001064000800017f */
[----:B-1----:R-:W-:Y:S05]  /*7640*/  @!P0 NANOSLEEP.SYNCS 0x989680 ;  /* 0x009896800000895d */ /* 0x002fea0003900000 */
[----:B------:R-:W1:Y:S02]  /*7650*/  @!P0 SYNCS.PHASECHK.TRANS64 P0, [R9+URZ], R4 ;  /* 0x00000004090085a7 */ /* 0x000e64000800007f */
[----:B-1----:R-:W-:Y:S05]  /*7660*/  @!P0 BRA `(.L_x_128) ;  /* 0xfffffffc00f08947 */ /* 0x002fea000383ffff */
[----:B------:R-:W-:Y:S05]  /*7670*/  BRA `(.L_x_153) ;  /* 0xfffffff4005c7947 */ /* 0x000fea000383ffff */
.L_x_129:
[----:B0-----:R0:W1:Y:S02]  /*7680*/  SYNCS.PHASECHK.TRANS64.TRYWAIT P0, [R6+URZ], R5 ;  /* 0x00000005060075a7 */ /* 0x001064000800017f */
[----:B-1----:R-:W-:Y:S05]  /*7690*/  @!P0 NANOSLEEP.SYNCS 0x989680 ;  /* 0x009896800000895d */ /* 0x002fea0003900000 */
[----:B------:R-:W1:Y:S02]  /*76a0*/  @!P0 SYNCS.PHASECHK.TRANS64 P0, [R6+URZ], R5 ;  /* 0x00000005060085a7 */ /* 0x000e64000800007f */
[----:B-1----:R-:W-:Y:S05]  /*76b0*/  @!P0 BRA `(.L_x_129) ;  /* 0xfffffffc00f08947 */ /* 0x002fea000383ffff */
[----:B------:R-:W-:Y:S05]  /*76c0*/  BRA `(.L_x_154) ;  /* 0xfffffff4006c7947 */ /* 0x000fea000383ffff */
.L_x_130:
[----:B0-----:R0:W1:Y:S02]  /*76d0*/  SYNCS.PHASECHK.TRANS64.TRYWAIT P0, [R9+URZ], R4 ;  /* 0x00000004090075a7 */ /* 0x001064000800017f */
[----:B-1----:R-:W-:Y:S05]  /*76e0*/  @!P0 NANOSLEEP.SYNCS 0x989680 ;  /* 0x009896800000895d */ /* 0x002fea0003900000 */
[----:B------:R-:W1:Y:S02]  /*76f0*/  @!P0 SYNCS.PHASECHK.TRANS64 P0, [R9+URZ], R4 ;  /* 0x00000004090085a7 */ /* 0x000e64000800007f */
[----:B-1----:R-:W-:Y:S05]  /*7700*/  @!P0 BRA `(.L_x_130) ;  /* 0xfffffffc00f08947 */ /* 0x002fea000383ffff */
[----:B------:R-:W-:Y:S05]  /*7710*/  BRA `(.L_x_155) ;  /* 0xfffffff4007c7947 */ /* 0x000fea000383ffff */
.L_x_131:
[----:B0-----:R0:W1:Y:S02]  /*7720*/  SYNCS.PHASECHK.TRANS64.TRYWAIT P0, [R6+URZ], R5 ;  /* 0x00000005060075a7 */ /* 0x001064000800017f */
[----:B-1----:R-:W-:Y:S05]  /*7730*/  @!P0 NANOSLEEP.SYNCS 0x989680 ;  /* 0x009896800000895d */ /* 0x002fea0003900000 */
[----:B------:R-:W1:Y:S02]  /*7740*/  @!P0 SYNCS.PHASECHK.TRANS64 P0, [R6+URZ], R5 ;  /* 0x00000005060085a7 */ /* 0x000e64000800007f */
[----:B-1----:R-:W-:Y:S05]  /*7750*/  @!P0 BRA `(.L_x_131) ;  /* 0xfffffffc00f08947 */ /* 0x002fea000383ffff */
[----:B------:R-:W-:Y:S05]  /*7760*/  BRA `(.L_x_156) ;  /* 0xfffffff4008c7947 */ /* 0x000fea000383ffff */
.L_x_132:
[----:B0-----:R0:W1:Y:S02]  /*7770*/  SYNCS.PHASECHK.TRANS64.TRYWAIT P0, [R9+URZ], R4 ;  /* 0x00000004090075a7 */ /* 0x001064000800017f */
[----:B-1----:R-:W-:Y:S05]  /*7780*/  @!P0 NANOSLEEP.SYNCS 0x989680 ;  /* 0x009896800000895d */ /* 0x002fea0003900000 */
[----:B------:R-:W1:Y:S02]  /*7790*/  @!P0 SYNCS.PHASECHK.TRANS64 P0, [R9+URZ], R4 ;  /* 0x00000004090085a7 */ /* 0x000e64000800007f */
[----:B-1----:R-:W-:Y:S05]  /*77a0*/  @!P0 BRA `(.L_x_132) ;  /* 0xfffffffc00f08947 */ /* 0x002fea000383ffff */
[----:B------:R-:W-:Y:S05]  /*77b0*/  BRA `(.L_x_157) ;  /* 0xfffffff4009c7947 */ /* 0x000fea000383ffff */
.L_x_133:
[----:B0-----:R0:W1:Y:S02]  /*77c0*/  SYNCS.PHASECHK.TRANS64.TRYWAIT P0, [R6+URZ], R5 ;  /* 0x00000005060075a7 */ /* 0x001064000800017f */
[----:B-1----:R-:W-:Y:S05]  /*77d0*/  @!P0 NANOSLEEP.SYNCS 0x989680 ;  /* 0x009896800000895d */ /* 0x002fea0003900000 */
[----:B------:R-:W1:Y:S02]  /*77e0*/  @!P0 SYNCS.PHASECHK.TRANS64 P0, [R6+URZ], R5 ;  /* 0x00000005060085a7 */ /* 0x000e64000800007f */
[----:B-1----:R-:W-:Y:S05]  /*77f0*/  @!P0 BRA `(.L_x_133) ;  /* 0xfffffffc00f08947 */ /* 0x002fea000383ffff */
[----:B------:R-:W-:Y:S05]  /*7800*/  BRA `(.L_x_158) ;  /* 0xfffffff400ac7947 */ /* 0x000fea000383ffff */
.L_x_134:
[----:B0-----:R0:W1:Y:S02]  /*7810*/  SYNCS.PHASECHK.TRANS64.TRYWAIT P0, [R9+URZ], R4 ;  /* 0x00000004090075a7 */ /* 0x001064000800017f */
[----:B-1----:R-:W-:Y:S05]  /*7820*/  @!P0 NANOSLEEP.SYNCS 0x989680 ;  /* 0x009896800000895d */ /* 0x002fea0003900000 */
[----:B------:R-:W1:Y:S02]  /*7830*/  @!P0 SYNCS.PHASECHK.TRANS64 P0, [R9+URZ], R4 ;  /* 0x00000004090085a7 */ /* 0x000e64000800007f */
[----:B-1----:R-:W-:Y:S05]  /*7840*/  @!P0 BRA `(.L_x_134) ;  /* 0xfffffffc00f08947 */ /* 0x002fea000383ffff */
[----:B------:R-:W-:Y:S05]  /*7850*/  BRA `(.L_x_159) ;  /* 0xfffffff400bc7947 */ /* 0x000fea000383ffff */
.L_x_135:
[----:B0-----:R0:W1:Y:S02]  /*7860*/  SYNCS.PHASECHK.TRANS64.TRYWAIT P0, [R6+URZ], R5 ;  /* 0x00000005060075a7 */ /* 0x001064000800017f */
[----:B-1----:R-:W-:Y:S05]  /*7870*/  @!P0 NANOSLEEP.SYNCS 0x989680 ;  /* 0x009896800000895d */ /* 0x002fea0003900000 */
[----:B------:R-:W1:Y:S02]  /*7880*/  @!P0 SYNCS.PHASECHK.TRANS64 P0, [R6+URZ], R5 ;  /* 0x00000005060085a7 */ /* 0x000e64000800007f */
[----:B-1----:R-:W-:Y:S05]  /*7890*/  @!P0 BRA `(.L_x_135) ;  /* 0xfffffffc00f08947 */ /* 0x002fea000383ffff */
[----:B------:R-:W-:Y:S05]  /*78a0*/  BRA `(.L_x_160) ;  /* 0xfffffff400cc7947 */ /* 0x000fea000383ffff */
.L_x_136:
[----:B0-----:R0:W1:Y:S02]  /*78b0*/  SYNCS.PHASECHK.TRANS64.TRYWAIT P0, [R9+URZ], R4 ;  /* 0x00000004090075a7 */ /* 0x001064000800017f */
[----:B-1----:R-:W-:Y:S05]  /*78c0*/  @!P0 NANOSLEEP.SYNCS 0x989680 ;  /* 0x009896800000895d */ /* 0x002fea0003900000 */
[----:B------:R-:W1:Y:S02]  /*78d0*/  @!P0 SYNCS.PHASECHK.TRANS64 P0, [R9+URZ], R4 ;  /* 0x00000004090085a7 */ /* 0x000e64000800007f */
[----:B-1----:R-:W-:Y:S05]  /*78e0*/  @!P0 BRA `(.L_x_136) ;  /* 0xfffffffc00f08947 */ /* 0x002fea000383ffff */
[----:B------:R-:W-:Y:S05]  /*78f0*/  BRA `(.L_x_161) ;  /* 0xfffffff400dc7947 */ /* 0x000fea000383ffff */
.L_x_137:
[----:B0-----:R0:W1:Y:S02]  /*7900*/  SYNCS.PHASECHK.TRANS64.TRYWAIT P0, [R6+URZ], R5 ;  /* 0x00000005060075a7 */ /* 0x001064000800017f */
[----:B-1----:R-:W-:Y:S05]  /*7910*/  @!P0 NANOSLEEP.SYNCS 0x989680 ;  /* 0x009896800000895d */ /* 0x002fea0003900000 */
[----:B------:R-:W1:Y:S02]  /*7920*/  @!P0 SYNCS.PHASECHK.TRANS64 P0, [R6+URZ], R5 ;  /* 0x00000005060085a7 */ /* 0x000e64000800007f */
[----:B-1----:R-:W-:Y:S05]  /*7930*/  @!P0 BRA `(.L_x_137) ;  /* 0xfffffffc00f08947 */ /* 0x002fea000383ffff */
[----:B------:R-:W-:Y:S05]  /*7940*/  BRA `(.L_x_162) ;  /* 0xfffffff400ec7947 */ /* 0x000fea000383ffff */
.L_x_138:
[----:B0-----:R0:W1:Y:S02]  /*7950*/  SYNCS.PHASECHK.TRANS64.TRYWAIT P0, [R9+URZ], R4 ;  /* 0x00000004090075a7 */ /* 0x001064000800017f */
[----:B-1----:R-:W-:Y:S05]  /*7960*/  @!P0 NANOSLEEP.SYNCS 0x989680 ;  /* 0x009896800000895d */ /* 0x002fea0003900000 */
[----:B------:R-:W1:Y:S02]  /*7970*/  @!P0 SYNCS.PHASECHK.TRANS64 P0, [R9+URZ], R4 ;  /* 0x00000004090085a7 */ /* 0x000e64000800007f */
[----:B-1----:R-:W-:Y:S05]  /*7980*/  @!P0 BRA `(.L_x_138) ;  /* 0xfffffffc00f08947 */ /* 0x002fea000383ffff */
[----:B------:R-:W-:Y:S05]  /*7990*/  BRA `(.L_x_163) ;  /* 0xfffffff400fc7947 */ /* 0x000fea000383ffff */
.L_x_139:
[----:B0-----:R0:W1:Y:S02]  /*79a0*/  SYNCS.PHASECHK.TRANS64.TRYWAIT P0, [R6+URZ], R5 ;  /* 0x00000005060075a7 */ /* 0x001064000800017f */
[----:B-1----:R-:W-:Y:S05]  /*79b0*/  @!P0 NANOSLEEP.SYNCS 0x989680 ;  /* 0x009896800000895d */ /* 0x002fea0003900000 */
[----:B------:R-:W1:Y:S02]  /*79c0*/  @!P0 SYNCS.PHASECHK.TRANS64 P0, [R6+URZ], R5 ;  /* 0x00000005060085a7 */ /* 0x000e64000800007f */
[----:B-1----:R-:W-:Y:S05]  /*79d0*/  @!P0 BRA `(.L_x_139) ;  /* 0xfffffffc00f08947 */ /* 0x002fea000383ffff */
[----:B------:R-:W-:Y:S05]  /*79e0*/  BRA `(.L_x_164) ;  /* 0xfffffff800047947 */ /* 0x000fea000383ffff */
.L_x_165:
[----:B------:R-:W-:-:S00]  /*79f0*/  BRA `(.L_x_165) ;  /* 0xfffffffc00fc7947 */ /* 0x000fc0000383ffff */
[----:B------:R-:W-:-:S00]  /*7a00*/  NOP ;  /* 0x0000000000007918 */ /* 0x000fc00000000000 */
[----:B------:R-:W-:-:S00]  /*7a10*/  NOP ;  /* 0x0000000000007918 */ /* 0x000fc00000000000 */
[----:B------:R-:W-:-:S00]  /*7a20*/  NOP ;  /* 0x0000000000007918 */ /* 0x000fc00000000000 */
[----:B------:R-:W-:-:S00]  /*7a30*/  NOP ;  /* 0x0000000000007918 */ /* 0x000fc00000000000 */
[----:B------:R-:W-:-:S00]  /*7a40*/  NOP ;  /* 0x0000000000007918 */ /* 0x000fc00000000000 */
[----:B------:R-:W-:-:S00]  /*7a50*/  NOP ;  /* 0x0000000000007918 */ /* 0x000fc00000000000 */
[----:B------:R-:W-:-:S00]  /*7a60*/  NOP ;  /* 0x0000000000007918 */ /* 0x000fc00000000000 */
[----:B------:R-:W-:-:S00]  /*7a70*/  NOP ;  /* 0x0000000000007918 */ /* 0x000fc00000000000 */
.L_x_166:


//--------------------- .nv.shared._ZN7cutlass13device_kernelINS_4gemm6kernel13GemmUniversalIN4cute5tupleIJiiiiEEENS1_10collective13CollectiveMmaINS1_37MainloopSm90TmaGmmaWarpSpecializedFP8ILi18ENS5_IJNS4_1CILi1EEESB_SB_EEENS1_35KernelTmaWarpSpecializedCooperativeEEENS5_IJNSA_ILi128EEENSA_ILi64EEESG_EEENS_12float_e5m2_tENS5_IJlSB_lEEESI_SJ_NS4_8TiledMMAINS4_8MMA_AtomIJNS4_4SM904GMMA30MMA_64x64x32_F32E5M2E5M2_SS_TNILNSN_7ScaleInE1ELSP_1EEEEEENS4_6LayoutINS5_IJNSA_ILi2EEESB_SB_EEENS5_IJSB_NSA_ILi0EEESV_EEEEENS5_IJNS4_10UnderscoreESY_SY_EEEEENS4_13SM90_TMA_LOADENS4_14ComposedLayoutINS4_7SwizzleILi2ELi4ELi3EEENS4_18smem_ptr_flag_bitsILi8EEENSS_INS5_IJNSA_ILi8EEESG_EEENS5_IJSG_SB_EEEEEEEvNS4_8identityES11_S1B_vS1C_EENS_8epilogue10collective6detail29Sm90TmaWarpSpecializedAdapterINS1F_15DefaultEpilogueISI_SJ_SJ_NS1E_6thread17LinearCombinationISI_Li1EffLNS1J_9ScaleType4KindE0ELNS_15FloatRoundStyleE2ESI_EENS1_15EpilogueDefaultEEEEEvvEEEEvNT_6ParamsE --------------------------
	.section	.nv.shared._ZN7cutlass13device_kernelINS_4gemm6kernel13GemmUniversalIN4cute5tupleIJiiiiEEENS1_10collective13CollectiveMmaINS1_37MainloopSm90TmaGmmaWarpSpecializedFP8ILi18ENS5_IJNS4_1CILi1EEESB_SB_EEENS1_35KernelTmaWarpSpecializedCooperativeEEENS5_IJNSA_ILi128EEENSA_ILi64EEESG_EEENS_12float_e5m2_tENS5_IJlSB_lEEESI_SJ_NS4_8TiledMMAINS4_8MMA_AtomIJNS4_4SM904GMMA30MMA_64x64x32_F32E5M2E5M2_SS_TNILNSN_7ScaleInE1ELSP_1EEEEEENS4_6LayoutINS5_IJNSA_ILi2EEESB_SB_EEENS5_IJSB_NSA_ILi0EEESV_EEEEENS5_IJNS4_10UnderscoreESY_SY_EEEEENS4_13SM90_TMA_LOADENS4_14ComposedLayoutINS4_7SwizzleILi2ELi4ELi3EEENS4_18smem_ptr_flag_bitsILi8EEENSS_INS5_IJNSA_ILi8EEESG_EEENS5_IJSG_SB_EEEEEEEvNS4_8identityES11_S1B_vS1C_EENS_8epilogue10collective6detail29Sm90TmaWarpSpecializedAdapterINS1F_15DefaultEpilogueISI_SJ_SJ_NS1E_6thread17LinearCombinationISI_Li1EffLNS1J_9ScaleType4KindE0ELNS_15FloatRoundStyleE2ESI_EENS1_15EpilogueDefaultEEEEEvvEEEEvNT_6ParamsE,"aw",@nobits
	.sectionflags	@""
	.align	16
	.zero		1024


//--------------------- .nv.shared.reserved.0     --------------------------
	.section	.nv.shared.reserved.0,"aw",@nobits
	.weak		__nv_reservedSMEM_offset_0_alias
	.size		__nv_reservedSMEM_offset_0_alias, 0, 0
	.other		__nv_reservedSMEM_offset_0_alias,@"STO_CUDA_RESERVED_SHARED STV_DEFAULT"
__nv_reservedSMEM_offset_0_alias:
	.zero		0


//--------------------- .nv.global                --------------------------
	.section	.nv.global,"aw",@nobits
.nv.global:
	.type		_ZN40_INTERNAL_6a0b3126_4_k_cu_ee632e31_190174cute1_E,@object
	.size		_ZN40_INTERNAL_6a0b3126_4_k_cu_ee632e31_190174cute1_E,(_ZN40_INTERNAL_6a0b3126_4_k_cu_ee632e31_190174cuda3std3__45__cpo6cbeginE - _ZN40_INTERNAL_6a0b3126_4_k_cu_ee632e31_190174cute1_E)
_ZN40_INTERNAL_6a0b3126_4_k_cu_ee632e31_190174cute1_E:
	.zero		1
	.type		_ZN40_INTERNAL_6a0b3126_4_k_cu_ee632e31_190174cuda3std3__45__cpo6cbeginE,@object
	.size		_ZN40_INTERNAL_6a0b3126_4_k_cu_ee632e31_190174cuda3std3__45__cpo6cbeginE,(_ZN40_INTERNAL_6a0b3126_4_k_cu_ee632e31_190174cuda3std3__48in_placeE - _ZN40_INTERNAL_6a0b3126_4_k_cu_ee632e31_190174cuda3std3__45__cpo6cbeginE)
_ZN40_INTERNAL_6a0b3126_4_k_cu_ee632e31_190174cuda3std3__45__cpo6cbeginE:
	.zero		1
	.type		_ZN40_INTERNAL_6a0b3126_4_k_cu_ee632e31_190174cuda3std3__48in_placeE,@object
	.size		_ZN40_INTERNAL_6a0b3126_4_k_cu_ee632e31_190174cuda3std3__48in_placeE,(_ZN40_INTERNAL_6a0b3126_4_k_cu_ee632e31_190174cuda3std6ranges3__45__cpo9iter_moveE - _ZN40_INTERNAL_6a0b3126_4_k_cu_ee632e31_190174cuda3std3__48in_placeE)
_ZN40_INTERNAL_6a0b3126_4_k_cu_ee632e31_190174cuda3std3__48in_placeE:
	.zero		1
	.type		_ZN40_INTERNAL_6a0b3126_4_k_cu_ee632e31_190174cuda3std6ranges3__45__cpo9iter_moveE,@object
	.size		_ZN40_INTERNAL_6a0b3126_4_k_cu_ee632e31_190174cuda3std6ranges3__45__cpo9iter_moveE,(_ZN40_INTERNAL_6a0b3126_4_k_cu_ee632e31_190174cuda3std3__45__cpo5beginE - _ZN40_INTERNAL_6a0b3126_4_k_cu_ee632e31_190174cuda3std6ranges3__45__cpo9iter_moveE)
_ZN40_INTERNAL_6a0b3126_4_k_cu_ee632e31_190174cuda3std6ranges3__45__cpo9iter_moveE:
	.zero		1
	.type		_ZN40_INTERNAL_6a0b3126_4_k_cu_ee632e31_190174cuda3std3__45__cpo5beginE,@object
	.size		_ZN40_INTERNAL_6a0b3126_4_k_cu_ee632e31_190174cuda3std3__45__cpo5beginE,(_ZN40_INTERNAL_6a0b3126_4_k_cu_ee632e31_190174cuda3std3__442_GLOBAL__N__6a0b3126_4_k_cu_ee632e31_190176ignoreE - _ZN40_INTERNAL_6a0b3126_4_k_cu_ee632e31_190174cuda3std3__45__cpo5beginE)
_ZN40_INTERNAL_6a0b3126_4_k_cu_ee632e31_190174cuda3std3__45__cpo5beginE:
	.zero		1
	.type		_ZN40_INTERNAL_6a0b3126_4_k_cu_ee632e31_190174cuda3std3__442_GLOBAL__N__6a0b3126_4_k_cu_ee632e31_190176ignoreE,@object
	.size		_ZN40_INTERNAL_6a0b3126_4_k_cu_ee632e31_190174cuda3std3__442_GLOBAL__N__6a0b3126_4_k_cu_ee632e31_190176ignoreE,(_ZN40_INTERNAL_6a0b3126_4_k_cu_ee632e31_190174cute7productE - _ZN40_INTERNAL_6a0b3126_4_k_cu_ee632e31_190174cuda3std3__442_GLOBAL__N__6a0b3126_4_k_cu_ee632e31_190176ignoreE)
_ZN40_INTERNAL_6a0b3126_4_k_cu_ee632e31_190174cuda3std3__442_GLOBAL__N__6a0b3126_4_k_cu_ee632e31_190176ignoreE:
	.zero		1
	.type		_ZN40_INTERNAL_6a0b3126_4_k_cu_ee632e31_190174cute7productE,@object
	.size		_ZN40_INTERNAL_6a0b3126_4_k_cu_ee632e31_190174cute7productE,(_ZN40_INTERNAL_6a0b3126_4_k_cu_ee632e31_190174cuda3std3__45__cpo3endE - _ZN40_INTERNAL_6a0b3126_4_k_cu_ee632e31_190174cute7productE)
_ZN40_INTERNAL_6a0b3126_4_k_cu_ee632e31_190174cute7productE:
	.zero		1
	.type		_ZN40_INTERNAL_6a0b3126_4_k_cu_ee632e31_190174cuda3std3__45__cpo3endE,@object
	.size		_ZN40_INTERNAL_6a0b3126_4_k_cu_ee632e31_190174cuda3std3__45__cpo3endE,(_ZN40_INTERNAL_6a0b3126_4_k_cu_ee632e31_190174cuda3std3__419piecewise_constructE - _ZN40_INTERNAL_6a0b3126_4_k_cu_ee632e31_190174cuda3std3__45__cpo3endE)
_ZN40_INTERNAL_6a0b3126_4_k_cu_ee632e31_190174cuda3std3__45__cpo3endE:
	.zero		1
	.type		_ZN40_INTERNAL_6a0b3126_4_k_cu_ee632e31_190174cuda3std3__419piecewise_constructE,@object
	.size		_ZN40_INTERNAL_6a0b3126_4_k_cu_ee632e31_190174cuda3std3__419piecewise_constructE,(_ZN40_INTERNAL_6a0b3126_4_k_cu_ee632e31_190174cuda3std3__45__cpo4cendE - _ZN40_INTERNAL_6a0b3126_4_k_cu_ee632e31_190174cuda3std3__419piecewise_constructE)
_ZN40_INTERNAL_6a0b3126_4_k_cu_ee632e31_190174cuda3std3__419piecewise_constructE:
	.zero		1
	.type		_ZN40_INTERNAL_6a0b3126_4_k_cu_ee632e31_190174cuda3std3__45__cpo4cendE,@object
	.size		_ZN40_INTERNAL_6a0b3126_4_k_cu_ee632e31_190174cuda3std3__45__cpo4cendE,(_ZN40_INTERNAL_6a0b3126_4_k_cu_ee632e31_190174cuda3std6ranges3__45__cpo4swapE - _ZN40_INTERNAL_6a0b3126_4_k_cu_ee632e31_190174cuda3std3__45__cpo4cendE)
_ZN40_INTERNAL_6a0b3126_4_k_cu_ee632e31_190174cuda3std3__45__cpo4cendE:
	.zero		1
	.type		_ZN40_INTERNAL_6a0b3126_4_k_cu_ee632e31_190174cuda3std6ranges3__45__cpo4swapE,@object
	.size		_ZN40_INTERNAL_6a0b3126_4_k_cu_ee632e31_190174cuda3std6ranges3__45__cpo4swapE,(.L_7 - _ZN40_INTERNAL_6a0b3126_4_k_cu_ee632e31_190174cuda3std6ranges3__45__cpo4swapE)
_ZN40_INTERNAL_6a0b3126_4_k_cu_ee632e31_190174cuda3std6ranges3__45__cpo4swapE:
	.zero		1
.L_7:


//--------------------- .nv.constant0._ZN7cutlass13device_kernelINS_4gemm6kernel13GemmUniversalIN4cute5tupleIJiiiiEEENS1_10collective13CollectiveMmaINS1_37MainloopSm90TmaGmmaWarpSpecializedFP8ILi18ENS5_IJNS4_1CILi1EEESB_SB_EEENS1_35KernelTmaWarpSpecializedCooperativeEEENS5_IJNSA_ILi128EEENSA_ILi64EEESG_EEENS_12float_e5m2_tENS5_IJlSB_lEEESI_SJ_NS4_8TiledMMAINS4_8MMA_AtomIJNS4_4SM904GMMA30MMA_64x64x32_F32E5M2E5M2_SS_TNILNSN_7ScaleInE1ELSP_1EEEEEENS4_6LayoutINS5_IJNSA_ILi2EEESB_SB_EEENS5_IJSB_NSA_ILi0EEESV_EEEEENS5_IJNS4_10UnderscoreESY_SY_EEEEENS4_13SM90_TMA_LOADENS4_14ComposedLayoutINS4_7SwizzleILi2ELi4ELi3EEENS4_18smem_ptr_flag_bitsILi8EEENSS_INS5_IJNSA_ILi8EEESG_EEENS5_IJSG_SB_EEEEEEEvNS4_8identityES11_S1B_vS1C_EENS_8epilogue10collective6detail29Sm90TmaWarpSpecializedAdapterINS1F_15DefaultEpilogueISI_SJ_SJ_NS1E_6thread17LinearCombinationISI_Li1EffLNS1J_9ScaleType4KindE0ELNS_15FloatRoundStyleE2ESI_EENS1_15EpilogueDefaultEEEEEvvEEEEvNT_6ParamsE --------------------------
	.section	.nv.constant0._ZN7cutlass13device_kernelINS_4gemm6kernel13GemmUniversalIN4cute5tupleIJiiiiEEENS1_10collective13CollectiveMmaINS1_37MainloopSm90TmaGmmaWarpSpecializedFP8ILi18ENS5_IJNS4_1CILi1EEESB_SB_EEENS1_35KernelTmaWarpSpecializedCooperativeEEENS5_IJNSA_ILi128EEENSA_ILi64EEESG_EEENS_12float_e5m2_tENS5_IJlSB_lEEESI_SJ_NS4_8TiledMMAINS4_8MMA_AtomIJNS4_4SM904GMMA30MMA_64x64x32_F32E5M2E5M2_SS_TNILNSN_7ScaleInE1ELSP_1EEEEEENS4_6LayoutINS5_IJNSA_ILi2EEESB_SB_EEENS5_IJSB_NSA_ILi0EEESV_EEEEENS5_IJNS4_10UnderscoreESY_SY_EEEEENS4_13SM90_TMA_LOADENS4_14ComposedLayoutINS4_7SwizzleILi2ELi4ELi3EEENS4_18smem_ptr_flag_bitsILi8EEENSS_INS5_IJNSA_ILi8EEESG_EEENS5_IJSG_SB_EEEEEEEvNS4_8identityES11_S1B_vS1C_EENS_8epilogue10collective6detail29Sm90TmaWarpSpecializedAdapterINS1F_15DefaultEpilogueISI_SJ_SJ_NS1E_6thread17LinearCombinationISI_Li1EffLNS1J_9ScaleType4KindE0ELNS_15FloatRoundStyleE2ESI_EENS1_15EpilogueDefaultEEEEEvvEEEEvNT_6ParamsE,"a",@progbits
	.sectionflags	@""
	.align	4
.nv.constant0._ZN7cutlass13device_kernelINS_4gemm6kernel13GemmUniversalIN4cute5tupleIJiiiiEEENS1_10collective13CollectiveMmaINS1_37MainloopSm90TmaGmmaWarpSpecializedFP8ILi18ENS5_IJNS4_1CILi1EEESB_SB_EEENS1_35KernelTmaWarpSpecializedCooperativeEEENS5_IJNSA_ILi128EEENSA_ILi64EEESG_EEENS_12float_e5m2_tENS5_IJlSB_lEEESI_SJ_NS4_8TiledMMAINS4_8MMA_AtomIJNS4_4SM904GMMA30MMA_64x64x32_F32E5M2E5M2_SS_TNILNSN_7ScaleInE1ELSP_1EEEEEENS4_6LayoutINS5_IJNSA_ILi2EEESB_SB_EEENS5_IJSB_NSA_ILi0EEESV_EEEEENS5_IJNS4_10UnderscoreESY_SY_EEEEENS4_13SM90_TMA_LOADENS4_14ComposedLayoutINS4_7SwizzleILi2ELi4ELi3EEENS4_18smem_ptr_flag_bitsILi8EEENSS_INS5_IJNSA_ILi8EEESG_EEENS5_IJSG_SB_EEEEEEEvNS4_8identityES11_S1B_vS1C_EENS_8epilogue10collective6detail29Sm90TmaWarpSpecializedAdapterINS1F_15DefaultEpilogueISI_SJ_SJ_NS1E_6thread17LinearCombinationISI_Li1EffLNS1J_9ScaleType4KindE0ELNS_15FloatRoundStyleE2ESI_EENS1_15EpilogueDefaultEEEEEvvEEEEvNT_6ParamsE:
	.zero		1664


//--------------------- SYMBOLS --------------------------

	.type		.nv.reservedSmem.offset0,@object
	.size		.nv.reservedSmem.offset0,0x4
